	.target	sm_90a

	.elftype	@"ET_EXEC"


//--------------------- .note.nv.tkinfo           --------------------------
	.section	.note.nv.tkinfo,"",@"SHT_NOTE"
	.sectionflags	@"SHF_NOTE_NV_TKINFO"
	.tkinfo
        /*0018*/ 	.word	0x00000002
        /*0030*/ 	.string	""
        /*0030*/ 	.string	"ptxas"
        /*0030*/ 	.string	"Cuda compilation tools, release 13.0, V13.0.88"
        /*0030*/ 	.string	"Build cuda_13.0.r13.0/compiler.36424714_0"
        /*0030*/ 	.string	"-v  -suppress-debug-info  -lineinfo  -arch sm_90a "



//--------------------- .note.nv.cuinfo           --------------------------
	.section	.note.nv.cuinfo,"",@"SHT_NOTE"
	.sectionflags	@"SHF_NOTE_NV_CUINFO"
        /*0018*/ 	.short	0x0002
        /*001a*/ 	.short	0x005a
        /*001c*/ 	.short	0x0082
	.zero		2


//--------------------- .nv.info                  --------------------------
	.section	.nv.info,"",@"SHT_CUDA_INFO"
	.align	4


	//----- nvinfo : EIATTR_REGCOUNT
	.align		4
        /*0000*/ 	.byte	0x04, 0x2f
        /*0002*/ 	.short	(.L_1 - .L_0)
	.align		4
.L_0:
        /*0004*/ 	.word	index@(matmul_kernel)
        /*0008*/ 	.word	0x000000ff


	//----- nvinfo : EIATTR_FRAME_SIZE
	.align		4
.L_1:
        /*000c*/ 	.byte	0x04, 0x11
        /*000e*/ 	.short	(.L_3 - .L_2)
	.align		4
.L_2:
        /*0010*/ 	.word	index@(matmul_kernel)
        /*0014*/ 	.word	0x000002d8


	//----- nvinfo : EIATTR_MIN_STACK_SIZE
	.align		4
.L_3:
        /*0018*/ 	.byte	0x04, 0x12
        /*001a*/ 	.short	(.L_5 - .L_4)
	.align		4
.L_4:
        /*001c*/ 	.word	index@(matmul_kernel)
        /*0020*/ 	.word	0x000002d8
.L_5:


//--------------------- .nv.compat                --------------------------
	.section	.nv.compat,"",@"SHT_CUDA_COMPAT_INFO"
	.align	4
        /*0000*/ 	.byte	0x02, 0x09, 0x01, 0x00, 0x02, 0x02, 0x04, 0x00, 0x02, 0x05, 0x05, 0x00, 0x03, 0x07, 0x01, 0x01
        /*0010*/ 	.byte	0x02, 0x03, 0x00, 0x00, 0x02, 0x06, 0x01, 0x00, 0x04, 0x0b, 0x08, 0x00, 0x00, 0x00, 0x00, 0x00
        /*0020*/ 	.byte	0x00, 0x00, 0x00, 0x00


//--------------------- .nv.info.matmul_kernel    --------------------------
	.section	.nv.info.matmul_kernel,"",@"SHT_CUDA_INFO"
	.sectionflags	@""
	.align	4


	//----- nvinfo : EIATTR_CUDA_API_VERSION
	.align		4
        /*0000*/ 	.byte	0x04, 0x37
        /*0002*/ 	.short	(.L_7 - .L_6)
.L_6:
        /*0004*/ 	.word	0x00000082


	//----- nvinfo : EIATTR_KPARAM_INFO
	.align		4
.L_7:
        /*0008*/ 	.byte	0x04, 0x17
        /*000a*/ 	.short	(.L_9 - .L_8)
.L_8:
        /*000c*/ 	.word	0x00000000
        /*0010*/ 	.short	0x000d
        /*0012*/ 	.short	0x0048
        /*0014*/ 	.byte	0x00, 0xf4, 0x21, 0x00


	//----- nvinfo : EIATTR_KPARAM_INFO
	.align		4
.L_9:
        /*0018*/ 	.byte	0x04, 0x17
        /*001a*/ 	.short	(.L_11 - .L_10)
.L_10:
        /*001c*/ 	.word	0x00000000
        /*0020*/ 	.short	0x000c
        /*0022*/ 	.short	0x0040
        /*0024*/ 	.byte	0x00, 0xf4, 0x21, 0x00


	//----- nvinfo : EIATTR_KPARAM_INFO
	.align		4
.L_11:
        /*0028*/ 	.byte	0x04, 0x17
        /*002a*/ 	.short	(.L_13 - .L_12)
.L_12:
        /*002c*/ 	.word	0x00000000
        /*0030*/ 	.short	0x000b
        /*0032*/ 	.short	0x0038
        /*0034*/ 	.byte	0x00, 0xf0, 0x11, 0x00


	//----- nvinfo : EIATTR_KPARAM_INFO
	.align		4
.L_13:
        /*0038*/ 	.byte	0x04, 0x17
        /*003a*/ 	.short	(.L_15 - .L_14)
.L_14:
        /*003c*/ 	.word	0x00000000
        /*0040*/ 	.short	0x000a
        /*0042*/ 	.short	0x0034
        /*0044*/ 	.byte	0x00, 0xf0, 0x11, 0x00


	//----- nvinfo : EIATTR_KPARAM_INFO
	.align		4
.L_15:
        /*0048*/ 	.byte	0x04, 0x17
        /*004a*/ 	.short	(.L_17 - .L_16)
.L_16:
        /*004c*/ 	.word	0x00000000
        /*0050*/ 	.short	0x0009
        /*0052*/ 	.short	0x0030
        /*0054*/ 	.byte	0x00, 0xf0, 0x11, 0x00


	//----- nvinfo : EIATTR_KPARAM_INFO
	.align		4
.L_17:
        /*0058*/ 	.byte	0x04, 0x17
        /*005a*/ 	.short	(.L_19 - .L_18)
.L_18:
        /*005c*/ 	.word	0x00000000
        /*0060*/ 	.short	0x0008
        /*0062*/ 	.short	0x002c
        /*0064*/ 	.byte	0x00, 0xf0, 0x11, 0x00


	//----- nvinfo : EIATTR_KPARAM_INFO
	.align		4
.L_19:
        /*0068*/ 	.byte	0x04, 0x17
        /*006a*/ 	.short	(.L_21 - .L_20)
.L_20:
        /*006c*/ 	.word	0x00000000
        /*0070*/ 	.short	0x0007
        /*0072*/ 	.short	0x0028
        /*0074*/ 	.byte	0x00, 0xf0, 0x11, 0x00


	//----- nvinfo : EIATTR_KPARAM_INFO
	.align		4
.L_21:
        /*0078*/ 	.byte	0x04, 0x17
        /*007a*/ 	.short	(.L_23 - .L_22)
.L_22:
        /*007c*/ 	.word	0x00000000
        /*0080*/ 	.short	0x0006
        /*0082*/ 	.short	0x0024
        /*0084*/ 	.byte	0x00, 0xf0, 0x11, 0x00


	//----- nvinfo : EIATTR_KPARAM_INFO
	.align		4
.L_23:
        /*0088*/ 	.byte	0x04, 0x17
        /*008a*/ 	.short	(.L_25 - .L_24)
.L_24:
        /*008c*/ 	.word	0x00000000
        /*0090*/ 	.short	0x0005
        /*0092*/ 	.short	0x0020
        /*0094*/ 	.byte	0x00, 0xf0, 0x11, 0x00


	//----- nvinfo : EIATTR_KPARAM_INFO
	.align		4
.L_25:
        /*0098*/ 	.byte	0x04, 0x17
        /*009a*/ 	.short	(.L_27 - .L_26)
.L_26:
        /*009c*/ 	.word	0x00000000
        /*00a0*/ 	.short	0x0004
        /*00a2*/ 	.short	0x001c
        /*00a4*/ 	.byte	0x00, 0xf0, 0x11, 0x00


	//----- nvinfo : EIATTR_KPARAM_INFO
	.align		4
.L_27:
        /*00a8*/ 	.byte	0x04, 0x17
        /*00aa*/ 	.short	(.L_29 - .L_28)
.L_28:
        /*00ac*/ 	.word	0x00000000
        /*00b0*/ 	.short	0x0003
        /*00b2*/ 	.short	0x0018
        /*00b4*/ 	.byte	0x00, 0xf0, 0x11, 0x00


	//----- nvinfo : EIATTR_KPARAM_INFO
	.align		4
.L_29:
        /*00b8*/ 	.byte	0x04, 0x17
        /*00ba*/ 	.short	(.L_31 - .L_30)
.L_30:
        /*00bc*/ 	.word	0x00000000
        /*00c0*/ 	.short	0x0002
        /*00c2*/ 	.short	0x0010
        /*00c4*/ 	.byte	0x00, 0xf4, 0x21, 0x00


	//----- nvinfo : EIATTR_KPARAM_INFO
	.align		4
.L_31:
        /*00c8*/ 	.byte	0x04, 0x17
        /*00ca*/ 	.short	(.L_33 - .L_32)
.L_32:
        /*00cc*/ 	.word	0x00000000
        /*00d0*/ 	.short	0x0001
        /*00d2*/ 	.short	0x0008
        /*00d4*/ 	.byte	0x00, 0xf4, 0x21, 0x00


	//----- nvinfo : EIATTR_KPARAM_INFO
	.align		4
.L_33:
        /*00d8*/ 	.byte	0x04, 0x17
        /*00da*/ 	.short	(.L_35 - .L_34)
.L_34:
        /*00dc*/ 	.word	0x00000000
        /*00e0*/ 	.short	0x0000
        /*00e2*/ 	.short	0x0000
        /*00e4*/ 	.byte	0x00, 0xf4, 0x21, 0x00


	//----- nvinfo : EIATTR_EXPLICIT_CLUSTER
	.align		4
.L_35:
        /*00e8*/ 	.byte	0x01, 0x3e
	.zero		2


	//----- nvinfo : EIATTR_CTA_PER_CLUSTER
	.align		4
        /*00ec*/ 	.byte	0x04, 0x3d
        /*00ee*/ 	.short	(.L_37 - .L_36)
.L_36:
        /*00f0*/ 	.word	0x00000004
        /*00f4*/ 	.word	0x00000001
        /*00f8*/ 	.word	0x00000001


	//----- nvinfo : EIATTR_SPARSE_MMA_MASK
	.align		4
.L_37:
        /*00fc*/ 	.byte	0x03, 0x50
        /*00fe*/ 	.short	0x0000


	//----- nvinfo : EIATTR_MAXREG_COUNT
	.align		4
        /*0100*/ 	.byte	0x03, 0x1b
        /*0102*/ 	.short	0x00ff


	//----- nvinfo : EIATTR_NUM_BARRIERS
	.align		4
        /*0104*/ 	.byte	0x02, 0x4c
        /*0106*/ 	.byte	0x01
	.zero		1


	//----- nvinfo : EIATTR_ANNOTATIONS
	.align		4
        /*0108*/ 	.byte	0x04, 0x55
        /*010a*/ 	.short	(.L_39 - .L_38)


	//   ....[0]....
.L_38:
        /*010c*/ 	.word	0x00000001
        /*0110*/ 	.byte	0x50, 0x07, 0x00, 0x00, 0x01, 0x00, 0x00, 0x00, 0xd0, 0x41, 0x00, 0x00, 0x01, 0x00, 0x00, 0x00
        /* <DEDUP_REMOVED lines=254> */
        /*1100*/ 	.byte	0x80, 0xaf, 0x00, 0x00, 0x01, 0x00, 0x00, 0x00, 0xf0, 0xb3, 0x00, 0x00


	//----- nvinfo : EIATTR_MERCURY_ISA_VERSION
	.align		4
.L_39:
        /*110c*/ 	.byte	0x03, 0x5f
        /*110e*/ 	.short	0x0101


	//----- nvinfo : EIATTR_EXIT_INSTR_OFFSETS
	.align		4
        /*1110*/ 	.byte	0x04, 0x1c
        /*1112*/ 	.short	(.L_41 - .L_40)


	//   ....[0]....
.L_40:
        /*1114*/ 	.word	0x0000f7f0


	//   ....[1]....
        /*1118*/ 	.word	0x0000f820


	//----- nvinfo : EIATTR_REQNTID
	.align		4
.L_41:
        /*111c*/ 	.byte	0x04, 0x10
        /*111e*/ 	.short	(.L_43 - .L_42)
.L_42:
        /*1120*/ 	.word	0x00000080
        /*1124*/ 	.word	0x00000001
        /*1128*/ 	.word	0x00000001


	//----- nvinfo : EIATTR_CBANK_PARAM_SIZE
	.align		4
.L_43:
        /*112c*/ 	.byte	0x03, 0x19
        /*112e*/ 	.short	0x0050


	//----- nvinfo : EIATTR_PARAM_CBANK
	.align		4
        /*1130*/ 	.byte	0x04, 0x0a
        /*1132*/ 	.short	(.L_45 - .L_44)
	.align		4
.L_44:
        /*1134*/ 	.word	index@(.nv.constant0.matmul_kernel)
        /*1138*/ 	.short	0x0210
        /*113a*/ 	.short	0x0050


	//----- nvinfo : EIATTR_SW_WAR
	.align		4
.L_45:
        /*113c*/ 	.byte	0x04, 0x36
        /*113e*/ 	.short	(.L_47 - .L_46)
.L_46:
        /*1140*/ 	.word	0x00000008
.L_47:


//--------------------- .nv.callgraph             --------------------------
	.section	.nv.callgraph,"",@"SHT_CUDA_CALLGRAPH"
	.align	4
	.sectionentsize	8
	.align		4
        /*0000*/ 	.word	0x00000000
	.align		4
        /*0004*/ 	.word	0xffffffff
	.align		4
        /*0008*/ 	.word	0x00000000
	.align		4
        /*000c*/ 	.word	0xfffffffe
	.align		4
        /*0010*/ 	.word	0x00000000
	.align		4
        /*0014*/ 	.word	0xfffffffd
	.align		4
        /*0018*/ 	.word	0x00000000
	.align		4
        /*001c*/ 	.word	0xfffffffc


//--------------------- .text.matmul_kernel       --------------------------
	.section	.text.matmul_kernel,"ax",@progbits
	.align	128
        .global         matmul_kernel
        .type           matmul_kernel,@function
        .size           matmul_kernel,(.L_x_3 - matmul_kernel)
        .other          matmul_kernel,@"STO_CUDA_ENTRY STV_DEFAULT"
matmul_kernel:
.text.matmul_kernel:
[----:B------:R-:W0:Y:S08]  /*0000*/  LDC R1, c[0x0][0x28] ;  /* 0x00000a00ff017b82 */ /* 0x000e300000000800 */
[----:B------:R-:W1:Y:S01]  /*0010*/  LDC.64 R88, c[0x0][0x228] ;  /* 0x00008a00ff587b82 */ /* 0x000e620000000a00 */
[----:B------:R-:W2:Y:S01]  /*0020*/  S2R R152, SR_TID.X ;  /* 0x0000000000987919 */ /* 0x000ea20000002100 */
[----:B0-----:R-:W-:Y:S01]  /*0030*/  VIADD R1, R1, 0xfffffd28 ;  /* 0xfffffd2801017836 */ /* 0x001fe20000000000 */
[----:B------:R-:W-:Y:S01]  /*0040*/  ULDC.64 UR14, c[0x0][0x208] ;  /* 0x00008200000e7ab9 */ /* 0x000fe20000000a00 */
[----:B------:R-:W-:Y:S01]  /*0050*/  CS2R R92, SRZ ;  /* 0x00000000005c7805 */ /* 0x000fe2000001ff00 */
[----:B------:R-:W0:Y:S01]  /*0060*/  S2R R10, SR_CgaCtaId ;  /* 0x00000000000a7919 */ /* 0x000e220000008800 */
[----:B------:R-:W-:-:S02]  /*0070*/  CS2R R94, SRZ ;  /* 0x00000000005e7805 */ /* 0x000fc4000001ff00 */
[----:B------:R-:W-:Y:S01]  /*0080*/  CS2R R96, SRZ ;  /* 0x0000000000607805 */ /* 0x000fe2000001ff00 */
[----:B------:R-:W3:Y:S01]  /*0090*/  S2UR UR4, SR_CTAID.X ;  /* 0x00000000000479c3 */ /* 0x000ee20000002500 */
[----:B------:R-:W-:Y:S02]  /*00a0*/  CS2R R98, SRZ ;  /* 0x0000000000627805 */ /* 0x000fe4000001ff00 */
[----:B------:R-:W-:Y:S02]  /*00b0*/  CS2R R100, SRZ ;  /* 0x0000000000647805 */ /* 0x000fe4000001ff00 */
[----:B------:R-:W-:Y:S02]  /*00c0*/  CS2R R102, SRZ ;  /* 0x0000000000667805 */ /* 0x000fe4000001ff00 */
[----:B------:R-:W-:Y:S02]  /*00d0*/  CS2R R104, SRZ ;  /* 0x0000000000687805 */ /* 0x000fe4000001ff00 */
[----:B------:R-:W-:-:S02]  /*00e0*/  CS2R R106, SRZ ;  /* 0x00000000006a7805 */ /* 0x000fc4000001ff00 */
[----:B------:R-:W-:Y:S02]  /*00f0*/  CS2R R108, SRZ ;  /* 0x00000000006c7805 */ /* 0x000fe4000001ff00 */
[----:B------:R-:W-:Y:S01]  /*0100*/  CS2R R110, SRZ ;  /* 0x00000000006e7805 */ /* 0x000fe2000001ff00 */
[----:B------:R-:W4:Y:S01]  /*0110*/  LDC R14, c[0x0][0x230] ;  /* 0x00008c00ff0e7b82 */ /* 0x000f220000000800 */
[----:B------:R-:W-:Y:S02]  /*0120*/  CS2R R44, SRZ ;  /* 0x00000000002c7805 */ /* 0x000fe4000001ff00 */
[----:B------:R-:W-:Y:S02]  /*0130*/  CS2R R46, SRZ ;  /* 0x00000000002e7805 */ /* 0x000fe4000001ff00 */
[----:B------:R-:W-:Y:S02]  /*0140*/  CS2R R48, SRZ ;  /* 0x0000000000307805 */ /* 0x000fe4000001ff00 */
[----:B------:R-:W-:-:S02]  /*0150*/  CS2R R50, SRZ ;  /* 0x0000000000327805 */ /* 0x000fc4000001ff00 */
[----:B------:R-:W-:Y:S02]  /*0160*/  CS2R R52, SRZ ;  /* 0x0000000000347805 */ /* 0x000fe4000001ff00 */
[----:B------:R-:W-:Y:S02]  /*0170*/  CS2R R54, SRZ ;  /* 0x0000000000367805 */ /* 0x000fe4000001ff00 */
[----:B------:R-:W-:Y:S01]  /*0180*/  CS2R R56, SRZ ;  /* 0x0000000000387805 */ /* 0x000fe2000001ff00 */
[----:B-1----:R-:W-:Y:S01]  /*0190*/  VIADD R0, R89, 0x1ff ;  /* 0x000001ff59007836 */ /* 0x002fe20000000000 */
[----:B------:R-:W-:Y:S02]  /*01a0*/  CS2R R58, SRZ ;  /* 0x00000000003a7805 */ /* 0x000fe4000001ff00 */
[----:B------:R-:W-:Y:S02]  /*01b0*/  CS2R R60, SRZ ;  /* 0x00000000003c7805 */ /* 0x000fe4000001ff00 */
[----:B------:R-:W-:-:S02]  /*01c0*/  CS2R R62, SRZ ;  /* 0x00000000003e7805 */ /* 0x000fc4000001ff00 */
[----:B------:R-:W-:Y:S02]  /*01d0*/  CS2R R64, SRZ ;  /* 0x0000000000407805 */ /* 0x000fe4000001ff00 */
[----:B------:R-:W-:Y:S02]  /*01e0*/  SHF.R.S32.HI R3, RZ, 0x1f, R0 ;  /* 0x0000001fff037819 */ /* 0x000fe40000011400 */
[----:B------:R-:W-:Y:S02]  /*01f0*/  CS2R R66, SRZ ;  /* 0x0000000000427805 */ /* 0x000fe4000001ff00 */
[----:B------:R-:W-:Y:S02]  /*0200*/  CS2R R68, SRZ ;  /* 0x0000000000447805 */ /* 0x000fe4000001ff00 */
[----:B---3--:R-:W-:Y:S01]  /*0210*/  I2FP.F32.U32 R5, UR4 ;  /* 0x0000000400057c45 */ /* 0x008fe20008201000 */
[----:B------:R-:W-:Y:S01]  /*0220*/  ULDC UR4, c[0x0][0x150] ;  /* 0x0000540000047ab9 */ /* 0x000fe20000000800 */
[----:B------:R-:W-:-:S02]  /*0230*/  LEA.HI R3, R3, R0, RZ, 0x9 ;  /* 0x0000000003037211 */ /* 0x000fc400078f48ff */
[----:B------:R-:W-:Y:S02]  /*0240*/  CS2R R70, SRZ ;  /* 0x0000000000467805 */ /* 0x000fe4000001ff00 */
[----:B------:R-:W-:Y:S01]  /*0250*/  CS2R R72, SRZ ;  /* 0x0000000000487805 */ /* 0x000fe2000001ff00 */
[----:B------:R-:W-:Y:S01]  /*0260*/  FMUL R5, R5, UR4 ;  /* 0x0000000405057c20 */ /* 0x000fe20008400000 */
[----:B------:R-:W-:Y:S02]  /*0270*/  SHF.R.S32.HI R3, RZ, 0x9, R3 ;  /* 0x00000009ff037819 */ /* 0x000fe40000011403 */
[----:B------:R-:W-:Y:S01]  /*0280*/  CS2R R74, SRZ ;  /* 0x00000000004a7805 */ /* 0x000fe2000001ff00 */
[----:B----4-:R-:W-:Y:S01]  /*0290*/  VIADD R14, R14, 0x3f ;  /* 0x0000003f0e0e7836 */ /* 0x010fe20000000000 */
[----:B0-----:R-:W-:Y:S02]  /*02a0*/  R2UR UR4, R10 ;  /* 0x000000000a0472ca */ /* 0x001fe400000e0000 */
[----:B------:R-:W-:Y:S01]  /*02b0*/  CS2R R76, SRZ ;  /* 0x00000000004c7805 */ /* 0x000fe2000001ff00 */
[----:B------:R-:W-:Y:S01]  /*02c0*/  IMAD.SHL.U32 R4, R3, 0x8, RZ ;  /* 0x0000000803047824 */ /* 0x000fe200078e00ff */
[----:B------:R-:W0:Y:S01]  /*02d0*/  F2I.U32.TRUNC.NTZ R5, R5 ;  /* 0x0000000500057305 */ /* 0x000e22000020f000 */
[----:B------:R-:W-:-:S02]  /*02e0*/  CS2R R78, SRZ ;  /* 0x00000000004e7805 */ /* 0x000fc4000001ff00 */
[----:B------:R-:W-:Y:S02]  /*02f0*/  CS2R R80, SRZ ;  /* 0x0000000000507805 */ /* 0x000fe4000001ff00 */
[----:B------:R-:W-:Y:S02]  /*0300*/  CS2R R82, SRZ ;  /* 0x0000000000527805 */ /* 0x000fe4000001ff00 */
[----:B------:R-:W-:Y:S02]  /*0310*/  IABS R7, R4 ;  /* 0x0000000400077213 */ /* 0x000fe40000000000 */
[----:B------:R-:W-:Y:S02]  /*0320*/  CS2R R84, SRZ ;  /* 0x0000000000547805 */ /* 0x000fe4000001ff00 */
[----:B------:R-:W-:Y:S01]  /*0330*/  CS2R R86, SRZ ;  /* 0x0000000000567805 */ /* 0x000fe2000001ff00 */
[----:B------:R-:W1:Y:S01]  /*0340*/  I2F.RP R0, R7 ;  /* 0x0000000700007306 */ /* 0x000e620000209400 */
[----:B0-----:R-:W-:-:S07]  /*0350*/  IABS R11, R5 ;  /* 0x00000005000b7213 */ /* 0x001fce0000000000 */
[----:B-1----:R-:W0:Y:S02]  /*0360*/  MUFU.RCP R0, R0 ;  /* 0x0000000000007308 */ /* 0x002e240000001000 */
[----:B0-----:R-:W-:Y:S01]  /*0370*/  VIADD R2, R0, 0xffffffe ;  /* 0x0ffffffe00027836 */ /* 0x001fe20000000000 */
[----:B------:R-:W-:-:S05]  /*0380*/  IABS R0, R4 ;  /* 0x0000000400007213 */ /* 0x000fca0000000000 */
[----:B------:R0:W1:Y:S01]  /*0390*/  F2I.FTZ.U32.TRUNC.NTZ R3, R2 ;  /* 0x0000000200037305 */ /* 0x000062000021f000 */
[----:B------:R-:W-:Y:S02]  /*03a0*/  IMAD.MOV R0, RZ, RZ, -R0 ;  /* 0x000000ffff007224 */ /* 0x000fe400078e0a00 */
[----:B0-----:R-:W-:Y:S02]  /*03b0*/  IMAD.MOV.U32 R2, RZ, RZ, RZ ;  /* 0x000000ffff027224 */ /* 0x001fe400078e00ff */
[----:B-1----:R-:W-:-:S04]  /*03c0*/  IMAD.MOV R6, RZ, RZ, -R3 ;  /* 0x000000ffff067224 */ /* 0x002fc800078e0a03 */
[----:B------:R-:W-:-:S04]  /*03d0*/  IMAD R9, R6, R7, RZ ;  /* 0x0000000706097224 */ /* 0x000fc800078e02ff */
[----:B------:R-:W-:-:S06]  /*03e0*/  IMAD.HI.U32 R2, R3, R9, R2 ;  /* 0x0000000903027227 */ /* 0x000fcc00078e0002 */
[----:B------:R-:W-:-:S04]  /*03f0*/  IMAD.HI.U32 R2, R2, R11, RZ ;  /* 0x0000000b02027227 */ /* 0x000fc800078e00ff */
[----:B------:R-:W-:-:S05]  /*0400*/  IMAD R0, R2, R0, R11 ;  /* 0x0000000002007224 */ /* 0x000fca00078e020b */
[----:B------:R-:W-:-:S13]  /*0410*/  ISETP.GT.U32.AND P1, PT, R7, R0, PT ;  /* 0x000000000700720c */ /* 0x000fda0003f24070 */
[----:B------:R-:W-:Y:S02]  /*0420*/  @!P1 IMAD.IADD R0, R0, 0x1, -R7 ;  /* 0x0000000100009824 */ /* 0x000fe400078e0a07 */
[----:B------:R-:W-:Y:S01]  /*0430*/  @!P1 VIADD R2, R2, 0x1 ;  /* 0x0000000102029836 */ /* 0x000fe20000000000 */
[----:B------:R-:W-:Y:S02]  /*0440*/  ISETP.NE.AND P1, PT, R4, RZ, PT ;  /* 0x000000ff0400720c */ /* 0x000fe40003f25270 */
[----:B------:R-:W-:Y:S02]  /*0450*/  ISETP.GE.U32.AND P0, PT, R0, R7, PT ;  /* 0x000000070000720c */ /* 0x000fe40003f06070 */
[----:B------:R-:W-:-:S04]  /*0460*/  LOP3.LUT R0, R5, R4, RZ, 0x3c, !PT ;  /* 0x0000000405007212 */ /* 0x000fc800078e3cff */
[----:B------:R-:W-:Y:S01]  /*0470*/  ISETP.GE.AND P2, PT, R0, RZ, PT ;  /* 0x000000ff0000720c */ /* 0x000fe20003f46270 */
[----:B------:R-:W-:-:S05]  /*0480*/  VIADD R0, R88, 0x7f ;  /* 0x0000007f58007836 */ /* 0x000fca0000000000 */
[----:B------:R-:W-:Y:S01]  /*0490*/  SHF.R.S32.HI R3, RZ, 0x1f, R0 ;  /* 0x0000001fff037819 */ /* 0x000fe20000011400 */
[----:B------:R-:W-:-:S03]  /*04a0*/  @P0 VIADD R2, R2, 0x1 ;  /* 0x0000000102020836 */ /* 0x000fc60000000000 */
[----:B------:R-:W-:-:S03]  /*04b0*/  LEA.HI R3, R3, R0, RZ, 0x7 ;  /* 0x0000000003037211 */ /* 0x000fc600078f38ff */
[----:B------:R-:W-:Y:S01]  /*04c0*/  @!P2 IMAD.MOV R2, RZ, RZ, -R2 ;  /* 0x000000ffff02a224 */ /* 0x000fe200078e0a02 */
[----:B------:R-:W-:-:S05]  /*04d0*/  @!P1 LOP3.LUT R2, RZ, R4, RZ, 0x33, !PT ;  /* 0x00000004ff029212 */ /* 0x000fca00078e33ff */
[----:B------:R-:W-:Y:S02]  /*04e0*/  IMAD.SHL.U32 R6, R2, 0x8, RZ ;  /* 0x0000000802067824 */ /* 0x000fe400078e00ff */
[----:B------:R-:W-:-:S03]  /*04f0*/  IMAD.MOV R2, RZ, RZ, -R2 ;  /* 0x000000ffff027224 */ /* 0x000fc600078e0a02 */
[----:B------:R-:W-:Y:S01]  /*0500*/  LEA.HI.SX32 R3, R3, -R6, 0x19 ;  /* 0x8000000603037211 */ /* 0x000fe200078fcaff */
[----:B------:R-:W-:-:S03]  /*0510*/  IMAD R4, R4, R2, R5 ;  /* 0x0000000204047224 */ /* 0x000fc600078e0205 */
[----:B------:R-:W-:Y:S02]  /*0520*/  VIMNMX R11, R3, 0x8, PT ;  /* 0x00000008030b7848 */ /* 0x000fe40003fe0100 */
[----:B------:R-:W-:Y:S02]  /*0530*/  IABS R9, R4 ;  /* 0x0000000400097213 */ /* 0x000fe40000000000 */
[----:B------:R-:W-:-:S04]  /*0540*/  IABS R7, R11 ;  /* 0x0000000b00077213 */ /* 0x000fc80000000000 */
[----:B------:R-:W0:Y:S08]  /*0550*/  I2F.RP R0, R7 ;  /* 0x0000000700007306 */ /* 0x000e300000209400 */
[----:B0-----:R-:W0:Y:S02]  /*0560*/  MUFU.RCP R0, R0 ;  /* 0x0000000000007308 */ /* 0x001e240000001000 */
[----:B0-----:R-:W-:-:S06]  /*0570*/  VIADD R3, R0, 0xffffffe ;  /* 0x0ffffffe00037836 */ /* 0x001fcc0000000000 */
[----:B------:R-:W0:Y:S02]  /*0580*/  F2I.FTZ.U32.TRUNC.NTZ R3, R3 ;  /* 0x0000000300037305 */ /* 0x000e24000021f000 */
[----:B0-----:R-:W-:-:S04]  /*0590*/  IMAD.MOV R8, RZ, RZ, -R3 ;  /* 0x000000ffff087224 */ /* 0x001fc800078e0a03 */
[----:B------:R-:W-:Y:S01]  /*05a0*/  IMAD.MOV.U32 R2, RZ, RZ, R8 ;  /* 0x000000ffff027224 */ /* 0x000fe200078e0008 */
[----:B------:R-:W-:-:S03]  /*05b0*/  IABS R8, R11 ;  /* 0x0000000b00087213 */ /* 0x000fc60000000000 */
[----:B------:R-:W-:Y:S02]  /*05c0*/  IMAD R5, R2, R7, RZ ;  /* 0x0000000702057224 */ /* 0x000fe400078e02ff */
[----:B------:R-:W-:Y:S02]  /*05d0*/  IMAD.MOV.U32 R2, RZ, RZ, RZ ;  /* 0x000000ffff027224 */ /* 0x000fe400078e00ff */
[----:B------:R-:W-:Y:S02]  /*05e0*/  IMAD.MOV R0, RZ, RZ, -R8 ;  /* 0x000000ffff007224 */ /* 0x000fe400078e0a08 */
[----:B------:R-:W-:Y:S01]  /*05f0*/  IMAD.HI.U32 R2, R3, R5, R2 ;  /* 0x0000000503027227 */ /* 0x000fe200078e0002 */
[----:B--2---:R-:W-:-:S05]  /*0600*/  LOP3.LUT R3, R152, 0x7f, RZ, 0xc0, !PT ;  /* 0x0000007f98037812 */ /* 0x004fca00078ec0ff */
        /* <DEDUP_REMOVED lines=8> */
[----:B------:R-:W-:-:S07]  /*0690*/  ISETP.GE.AND P2, PT, R0, RZ, PT ;  /* 0x000000ff0000720c */ /* 0x000fce0003f46270 */
[----:B------:R-:W-:Y:S01]  /*06a0*/  @P0 VIADD R2, R2, 0x1 ;  /* 0x0000000102020836 */ /* 0x000fe20000000000 */
[----:B------:R-:W-:-:S05]  /*06b0*/  ISETP.GE.AND P0, PT, R14, 0x40, PT ;  /* 0x000000400e00780c */ /* 0x000fca0003f06270 */
[----:B------:R-:W-:Y:S01]  /*06c0*/  @!P2 IMAD.MOV R2, RZ, RZ, -R2 ;  /* 0x000000ffff02a224 */ /* 0x000fe200078e0a02 */
[----:B------:R-:W-:-:S05]  /*06d0*/  @!P1 LOP3.LUT R2, RZ, R11, RZ, 0x33, !PT ;  /* 0x0000000bff029212 */ /* 0x000fca00078e33ff */
[----:B------:R-:W-:-:S04]  /*06e0*/  IMAD.MOV R0, RZ, RZ, -R2 ;  /* 0x000000ffff007224 */ /* 0x000fc800078e0a02 */
[----:B------:R-:W-:Y:S01]  /*06f0*/  IMAD R0, R11, R0, R4 ;  /* 0x000000000b007224 */ /* 0x000fe200078e0204 */
[----:B------:R-:W-:-:S03]  /*0700*/  MOV R4, 0x400 ;  /* 0x0000040000047802 */ /* 0x000fc60000000f00 */
[----:B------:R-:W-:Y:S01]  /*0710*/  IMAD.IADD R0, R6, 0x1, R0 ;  /* 0x0000000106007824 */ /* 0x000fe200078e0200 */
[----:B------:R-:W-:-:S03]  /*0720*/  R2UR UR12, R4 ;  /* 0x00000000040c72ca */ /* 0x000fc600000e0000 */
[----:B------:R-:W-:Y:S02]  /*0730*/  IMAD R15, R0, 0x80, R3 ;  /* 0x00000080000f7824 */ /* 0x000fe400078e0203 */
[----:B------:R-:W-:-:S03]  /*0740*/  IMAD.SHL.U32 R0, R10, 0x80, RZ ;  /* 0x000000800a007824 */ /* 0x000fc600078e00ff */
[----:B------:R0:W-:Y:S02]  /*0750*/  STL [R1+0x1d8], R15 ;  /* 0x0001d80f01007387 */ /* 0x0001e40000100800 */
[----:B------:R-:W-:Y:S01]  /*0760*/  LOP3.LUT R9, R0, 0x180, RZ, 0xc0, !PT ;  /* 0x0000018000097812 */ /* 0x000fe200078ec0ff */
[----:B------:R-:W-:Y:S02]  /*0770*/  IMAD.SHL.U32 R0, R2, 0x200, RZ ;  /* 0x0000020002007824 */ /* 0x000fe400078e00ff */
[----:B------:R-:W-:Y:S01]  /*0780*/  ULEA UR12, UR4, UR12, 0x18 ;  /* 0x0000000c040c7291 */ /* 0x000fe2000f8ec03f */
[----:B------:R-:W-:Y:S11]  /*0790*/  @!P0 BRA `(.L_x_0) ;  /* 0x000000ac00048947 */ /* 0x000ff60003800000 */
[----:B------:R-:W-:Y:S01]  /*07a0*/  IABS R11, R88 ;  /* 0x00000058000b7213 */ /* 0x000fe20000000000 */
[----:B------:R-:W-:Y:S01]  /*07b0*/  ULDC UR8, c[0x0][0x234] ;  /* 0x00008d0000087ab9 */ /* 0x000fe20000000800 */
[----:B------:R-:W-:Y:S01]  /*07c0*/  IABS R3, R89 ;  /* 0x0000005900037213 */ /* 0x000fe20000000000 */
[----:B------:R-:W-:Y:S01]  /*07d0*/  ULDC.64 UR16, c[0x0][0x210] ;  /* 0x0000840000107ab9 */ /* 0x000fe20000000a00 */
[----:B------:R-:W1:Y:S01]  /*07e0*/  I2F.RP R2, R11 ;  /* 0x0000000b00027306 */ /* 0x000e620000209400 */
[----:B------:R-:W-:Y:S01]  /*07f0*/  ISETP.NE.AND P2, PT, R88, RZ, PT ;  /* 0x000000ff5800720c */ /* 0x000fe20003f45270 */
[----:B------:R-:W-:Y:S01]  /*0800*/  ULDC UR9, c[0x0][0x230] ;  /* 0x00008c0000097ab9 */ /* 0x000fe20000000800 */
[----:B------:R-:W-:Y:S02]  /*0810*/  LOP3.LUT R251, R152, 0x3f, RZ, 0xc0, !PT ;  /* 0x0000003f98fb7812 */ /* 0x000fe400078ec0ff */
[----:B------:R-:W-:Y:S02]  /*0820*/  CS2R R100, SRZ ;  /* 0x0000000000647805 */ /* 0x000fe4000001ff00 */
[----:B------:R-:W-:-:S02]  /*0830*/  CS2R R102, SRZ ;  /* 0x0000000000667805 */ /* 0x000fc4000001ff00 */
[----:B------:R-:W-:Y:S02]  /*0840*/  CS2R R104, SRZ ;  /* 0x0000000000687805 */ /* 0x000fe4000001ff00 */
[----:B------:R-:W-:Y:S01]  /*0850*/  CS2R R106, SRZ ;  /* 0x00000000006a7805 */ /* 0x000fe2000001ff00 */
[----:B------:R-:W2:Y:S01]  /*0860*/  I2F.RP R8, R3 ;  /* 0x0000000300087306 */ /* 0x000ea20000209400 */
[----:B------:R-:W-:Y:S02]  /*0870*/  CS2R R108, SRZ ;  /* 0x00000000006c7805 */ /* 0x000fe4000001ff00 */
[----:B------:R-:W-:Y:S02]  /*0880*/  CS2R R110, SRZ ;  /* 0x00000000006e7805 */ /* 0x000fe4000001ff00 */
[----:B------:R-:W-:Y:S02]  /*0890*/  CS2R R112, SRZ ;  /* 0x0000000000707805 */ /* 0x000fe4000001ff00 */
[----:B------:R-:W-:-:S02]  /*08a0*/  CS2R R114, SRZ ;  /* 0x0000000000727805 */ /* 0x000fc4000001ff00 */
[----:B------:R-:W-:Y:S02]  /*08b0*/  CS2R R116, SRZ ;  /* 0x0000000000747805 */ /* 0x000fe4000001ff00 */
[----:B------:R-:W-:Y:S02]  /*08c0*/  CS2R R118, SRZ ;  /* 0x0000000000767805 */ /* 0x000fe4000001ff00 */
[----:B------:R-:W-:Y:S01]  /*08d0*/  CS2R R120, SRZ ;  /* 0x0000000000787805 */ /* 0x000fe2000001ff00 */
[----:B-1----:R-:W1:Y:S01]  /*08e0*/  MUFU.RCP R2, R2 ;  /* 0x0000000200027308 */ /* 0x002e620000001000 */
[----:B------:R-:W-:Y:S02]  /*08f0*/  CS2R R122, SRZ ;  /* 0x00000000007a7805 */ /* 0x000fe4000001ff00 */
[----:B------:R-:W-:Y:S02]  /*0900*/  CS2R R124, SRZ ;  /* 0x00000000007c7805 */ /* 0x000fe4000001ff00 */
[----:B------:R-:W-:-:S02]  /*0910*/  CS2R R126, SRZ ;  /* 0x00000000007e7805 */ /* 0x000fc4000001ff00 */
[----:B------:R-:W-:Y:S02]  /*0920*/  CS2R R128, SRZ ;  /* 0x0000000000807805 */ /* 0x000fe4000001ff00 */
[----:B------:R-:W-:Y:S02]  /*0930*/  CS2R R130, SRZ ;  /* 0x0000000000827805 */ /* 0x000fe4000001ff00 */
[----:B------:R-:W-:Y:S02]  /*0940*/  CS2R R132, SRZ ;  /* 0x0000000000847805 */ /* 0x000fe4000001ff00 */
[----:B------:R-:W-:Y:S01]  /*0950*/  CS2R R134, SRZ ;  /* 0x0000000000867805 */ /* 0x000fe2000001ff00 */
[----:B--2---:R-:W-:Y:S01]  /*0960*/  MUFU.RCP R8, R8 ;  /* 0x0000000800087308 */ /* 0x004fe20000001000 */
[----:B------:R-:W-:Y:S02]  /*0970*/  CS2R R136, SRZ ;  /* 0x0000000000887805 */ /* 0x000fe4000001ff00 */
[----:B------:R-:W-:-:S02]  /*0980*/  CS2R R138, SRZ ;  /* 0x00000000008a7805 */ /* 0x000fc4000001ff00 */
[----:B------:R-:W-:Y:S02]  /*0990*/  CS2R R140, SRZ ;  /* 0x00000000008c7805 */ /* 0x000fe4000001ff00 */
[----:B------:R-:W-:Y:S02]  /*09a0*/  CS2R R142, SRZ ;  /* 0x00000000008e7805 */ /* 0x000fe4000001ff00 */
[----:B------:R-:W-:Y:S02]  /*09b0*/  CS2R R144, SRZ ;  /* 0x0000000000907805 */ /* 0x000fe4000001ff00 */
[----:B------:R-:W-:Y:S02]  /*09c0*/  CS2R R146, SRZ ;  /* 0x0000000000927805 */ /* 0x000fe4000001ff00 */
[----:B------:R-:W-:Y:S02]  /*09d0*/  CS2R R148, SRZ ;  /* 0x0000000000947805 */ /* 0x000fe4000001ff00 */
[----:B------:R-:W-:Y:S01]  /*09e0*/  CS2R R150, SRZ ;  /* 0x0000000000967805 */ /* 0x000fe2000001ff00 */
[----:B-1----:R-:W-:Y:S01]  /*09f0*/  VIADD R4, R2, 0xffffffe ;  /* 0x0ffffffe02047836 */ /* 0x002fe20000000000 */
[----:B------:R-:W-:Y:S01]  /*0a00*/  IABS R2, R15 ;  /* 0x0000000f00027213 */ /* 0x000fe20000000000 */
[----:B------:R-:W-:Y:S01]  /*0a10*/  IMAD.U32 R250, RZ, RZ, UR9 ;  /* 0x00000009fffa7e24 */ /* 0x000fe2000f8e00ff */
[----:B------:R-:W-:Y:S01]  /*0a20*/  UMOV UR11, 0x40000040 ;  /* 0x40000040000b7882 */ /* 0x000fe20000000000 */
[----:B------:R1:W2:Y:S02]  /*0a30*/  F2I.FTZ.U32.TRUNC.NTZ R5, R4 ;  /* 0x0000000400057305 */ /* 0x0002a4000021f000 */
[----:B-1----:R-:W-:-:S02]  /*0a40*/  IMAD.MOV.U32 R4, RZ, RZ, RZ ;  /* 0x000000ffff047224 */ /* 0x002fc400078e00ff */
[----:B--2---:R-:W-:-:S04]  /*0a50*/  IMAD.MOV R6, RZ, RZ, -R5 ;  /* 0x000000ffff067224 */ /* 0x004fc800078e0a05 */
[----:B------:R-:W-:Y:S02]  /*0a60*/  IMAD R7, R6, R11, RZ ;  /* 0x0000000b06077224 */ /* 0x000fe400078e02ff */
[----:B------:R-:W-:Y:S01]  /*0a70*/  VIADD R6, R8, 0xffffffe ;  /* 0x0ffffffe08067836 */ /* 0x000fe20000000000 */
[----:B------:R-:W-:Y:S01]  /*0a80*/  SHF.R.U32.HI R8, RZ, 0x6, R152 ;  /* 0x00000006ff087819 */ /* 0x000fe20000011698 */
[----:B------:R-:W-:Y:S02]  /*0a90*/  IMAD.HI.U32 R5, R5, R7, R4 ;  /* 0x0000000705057227 */ /* 0x000fe400078e0004 */
[----:B------:R1:W2:Y:S04]  /*0aa0*/  F2I.FTZ.U32.TRUNC.NTZ R7, R6 ;  /* 0x0000000600077305 */ /* 0x0002a8000021f000 */
[----:B------:R-:W-:-:S04]  /*0ab0*/  IMAD.HI.U32 R5, R5, R2, RZ ;  /* 0x0000000205057227 */ /* 0x000fc800078e00ff */
[----:B------:R-:W-:Y:S01]  /*0ac0*/  IMAD.MOV R4, RZ, RZ, -R5 ;  /* 0x000000ffff047224 */ /* 0x000fe200078e0a05 */
[----:B------:R-:W-:Y:S01]  /*0ad0*/  SGXT.U32 R5, R8, 0x1 ;  /* 0x000000010805781a */ /* 0x000fe20000000000 */
[----:B-1----:R-:W-:Y:S02]  /*0ae0*/  IMAD.MOV.U32 R6, RZ, RZ, RZ ;  /* 0x000000ffff067224 */ /* 0x002fe400078e00ff */
[C---:B------:R-:W-:Y:S01]  /*0af0*/  IMAD R2, R11.reuse, R4, R2 ;  /* 0x000000040b027224 */ /* 0x040fe200078e0202 */
[----:B------:R-:W-:Y:S01]  /*0b00*/  LOP3.LUT R5, R0, R5, R9, 0xfe, !PT ;  /* 0x0000000500057212 */ /* 0x000fe200078efe09 */
[----:B--2---:R-:W-:Y:S01]  /*0b10*/  IMAD.MOV R4, RZ, RZ, -R7 ;  /* 0x000000ffff047224 */ /* 0x004fe200078e0a07 */
[----:B------:R-:W-:Y:S02]  /*0b20*/  SHF.R.S32.HI R9, RZ, 0x1f, R14 ;  /* 0x0000001fff097819 */ /* 0x000fe4000001140e */
[----:B------:R-:W-:Y:S01]  /*0b30*/  ISETP.GT.U32.AND P0, PT, R11, R2, PT ;  /* 0x000000020b00720c */ /* 0x000fe20003f04070 */
[----:B------:R-:W-:Y:S01]  /*0b40*/  IMAD R13, R4, R3, RZ ;  /* 0x00000003040d7224 */ /* 0x000fe200078e02ff */
[----:B------:R-:W-:-:S02]  /*0b50*/  LOP3.LUT R8, R5, 0x7e, RZ, 0xfc, !PT ;  /* 0x0000007e05087812 */ /* 0x000fc400078efcff */
[----:B------:R-:W-:Y:S01]  /*0b60*/  LEA.HI R14, R9, R14, RZ, 0x6 ;  /* 0x0000000e090e7211 */ /* 0x000fe200078f30ff */
[----:B------:R-:W-:Y:S01]  /*0b70*/  IMAD.HI.U32 R4, R7, R13, R6 ;  /* 0x0000000d07047227 */ /* 0x000fe200078e0006 */
[----:B------:R-:W-:Y:S02]  /*0b80*/  IABS R10, R8 ;  /* 0x00000008000a7213 */ /* 0x000fe40000000000 */
[----:B------:R-:W-:Y:S02]  /*0b90*/  ISETP.GE.AND P3, PT, R8, RZ, PT ;  /* 0x000000ff0800720c */ /* 0x000fe40003f66270 */
[C---:B------:R-:W-:Y:S01]  /*0ba0*/  LOP3.LUT R8, R5.reuse, 0x7a, RZ, 0xfc, !PT ;  /* 0x0000007a05087812 */ /* 0x040fe200078efcff */
[----:B------:R-:W-:Y:S01]  /*0bb0*/  IMAD.MOV.U32 R9, RZ, RZ, R10 ;  /* 0x000000ffff097224 */ /* 0x000fe200078e000a */
[----:B------:R-:W-:Y:S01]  /*0bc0*/  LOP3.LUT R17, R5, 0x78, RZ, 0xfc, !PT ;  /* 0x0000007805117812 */ /* 0x000fe200078efcff */
[----:B------:R-:W-:Y:S01]  /*0bd0*/  @!P0 IMAD.IADD R2, R2, 0x1, -R11 ;  /* 0x0000000102028824 */ /* 0x000fe200078e0a0b */
[----:B------:R-:W-:Y:S01]  /*0be0*/  IABS R12, R8 ;  /* 0x00000008000c7213 */ /* 0x000fe20000000000 */
[----:B------:R-:W-:Y:S01]  /*0bf0*/  IMAD.HI.U32 R6, R4, R9, RZ ;  /* 0x0000000904067227 */ /* 0x000fe200078e00ff */
[----:B------:R-:W-:-:S02]  /*0c00*/  IABS R13, R17 ;  /* 0x00000011000d7213 */ /* 0x000fc40000000000 */
[----:B------:R-:W-:Y:S01]  /*0c10*/  ISETP.GT.U32.AND P1, PT, R11, R2, PT ;  /* 0x000000020b00720c */ /* 0x000fe20003f24070 */
[----:B------:R-:W-:Y:S01]  /*0c20*/  IMAD.MOV R6, RZ, RZ, -R6 ;  /* 0x000000ffff067224 */ /* 0x000fe200078e0a06 */
[----:B------:R-:W-:Y:S01]  /*0c30*/  ISETP.GE.AND P0, PT, R8, RZ, PT ;  /* 0x000000ff0800720c */ /* 0x000fe20003f06270 */
[C---:B------:R-:W-:Y:S01]  /*0c40*/  IMAD.HI.U32 R8, R4.reuse, R12, RZ ;  /* 0x0000000c04087227 */ /* 0x040fe200078e00ff */
[C---:B------:R-:W-:Y:S02]  /*0c50*/  LOP3.LUT R7, R5.reuse, 0x7c, RZ, 0xfc, !PT ;  /* 0x0000007c05077812 */ /* 0x040fe400078efcff */
[----:B------:R-:W-:Y:S01]  /*0c60*/  LOP3.LUT R18, R5, 0x76, RZ, 0xfc, !PT ;  /* 0x0000007605127812 */ /* 0x000fe200078efcff */
[----:B------:R-:W-:Y:S01]  /*0c70*/  IMAD R6, R3, R6, R9 ;  /* 0x0000000603067224 */ /* 0x000fe200078e0209 */
[----:B------:R-:W-:Y:S01]  /*0c80*/  IABS R10, R7 ;  /* 0x00000007000a7213 */ /* 0x000fe20000000000 */
[----:B------:R-:W-:Y:S01]  /*0c90*/  IMAD.HI.U32 R9, R4, R13, RZ ;  /* 0x0000000d04097227 */ /* 0x000fe200078e00ff */
[----:B------:R-:W-:-:S02]  /*0ca0*/  ISETP.GE.AND P5, PT, R7, RZ, PT ;  /* 0x000000ff0700720c */ /* 0x000fc40003fa6270 */
[----:B------:R-:W-:Y:S01]  /*0cb0*/  ISETP.GT.U32.AND P4, PT, R3, R6, PT ;  /* 0x000000060300720c */ /* 0x000fe20003f84070 */
[----:B------:R-:W-:Y:S01]  /*0cc0*/  @!P1 IMAD.IADD R2, R2, 0x1, -R11 ;  /* 0x0000000102029824 */ /* 0x000fe200078e0a0b */
[----:B------:R-:W-:Y:S01]  /*0cd0*/  ISETP.GE.AND P1, PT, R15, RZ, PT ;  /* 0x000000ff0f00720c */ /* 0x000fe20003f26270 */
[----:B------:R-:W-:Y:S01]  /*0ce0*/  IMAD.MOV R11, RZ, RZ, -R8 ;  /* 0x000000ffff0b7224 */ /* 0x000fe200078e0a08 */
[C---:B------:R-:W-:Y:S01]  /*0cf0*/  LOP3.LUT R19, R5.reuse, 0x74, RZ, 0xfc, !PT ;  /* 0x0000007405137812 */ /* 0x040fe200078efcff */
[----:B------:R-:W-:Y:S01]  /*0d00*/  IMAD.MOV R16, RZ, RZ, -R9 ;  /* 0x000000ffff107224 */ /* 0x000fe200078e0a09 */
[----:B------:R-:W-:Y:S01]  /*0d10*/  LOP3.LUT R22, R5, 0x6e, RZ, 0xfc, !PT ;  /* 0x0000006e05167812 */ /* 0x000fe200078efcff */
[----:B------:R-:W-:Y:S01]  /*0d20*/  IMAD R9, R3, R11, R12 ;  /* 0x0000000b03097224 */ /* 0x000fe200078e020c */
[----:B------:R-:W-:Y:S01]  /*0d30*/  LOP3.LUT R23, R5, 0x6c, RZ, 0xfc, !PT ;  /* 0x0000006c05177812 */ /* 0x000fe200078efcff */
[----:B------:R-:W-:Y:S01]  /*0d40*/  IMAD.HI.U32 R7, R4, R10, RZ ;  /* 0x0000000a04077227 */ /* 0x000fe200078e00ff */
[----:B------:R-:W-:-:S02]  /*0d50*/  IABS R20, R22 ;  /* 0x0000001600147213 */ /* 0x000fc40000000000 */
[----:B------:R-:W-:Y:S01]  /*0d60*/  IABS R21, R23 ;  /* 0x0000001700157213 */ /* 0x000fe20000000000 */
[----:B------:R-:W-:Y:S01]  /*0d70*/  IMAD.MOV R7, RZ, RZ, -R7 ;  /* 0x000000ffff077224 */ /* 0x000fe200078e0a07 */
[----:B------:R-:W-:Y:S01]  /*0d80*/  LOP3.LUT R29, R5, 0x6a, RZ, 0xfc, !PT ;  /* 0x0000006a051d7812 */ /* 0x000fe200078efcff */
[----:B------:R-:W-:Y:S01]  /*0d90*/  @!P1 IMAD.MOV R2, RZ, RZ, -R2 ;  /* 0x000000ffff029224 */ /* 0x000fe200078e0a02 */
[----:B------:R-:W-:Y:S01]  /*0da0*/  @!P2 LOP3.LUT R2, RZ, R88, RZ, 0x33, !PT ;  /* 0x00000058ff02a212 */ /* 0x000fe200078e33ff */
[----:B0-----:R-:W-:Y:S01]  /*0db0*/  IMAD.U32 R15, RZ, RZ, UR12 ;  /* 0x0000000cff0f7e24 */ /* 0x001fe2000f8e00ff */
[C---:B------:R-:W-:Y:S01]  /*0dc0*/  ISETP.GT.U32.AND P2, PT, R3.reuse, R9, PT ;  /* 0x000000090300720c */ /* 0x040fe20003f44070 */
[----:B------:R-:W-:Y:S01]  /*0dd0*/  IMAD R8, R3, R7, R10 ;  /* 0x0000000703087224 */ /* 0x000fe200078e020a */
[----:B------:R-:W-:Y:S01]  /*0de0*/  LOP3.LUT R30, R5, 0x68, RZ, 0xfc, !PT ;  /* 0x00000068051e7812 */ /* 0x000fe200078efcff */
[----:B------:R-:W-:Y:S01]  /*0df0*/  VIADD R7, R15, 0x4000 ;  /* 0x000040000f077836 */ /* 0x000fe20000000000 */
[----:B------:R-:W-:Y:S01]  /*0e00*/  IABS R15, R18 ;  /* 0x00000012000f7213 */ /* 0x000fe20000000000 */
[----:B------:R-:W-:Y:S01]  /*0e10*/  @!P4 IMAD.IADD R6, R6, 0x1, -R3 ;  /* 0x000000010606c824 */ /* 0x000fe200078e0a03 */
[C---:B------:R-:W-:Y:S01]  /*0e20*/  ISETP.GT.U32.AND P1, PT, R3.reuse, R8, PT ;  /* 0x000000080300720c */ /* 0x040fe20003f24070 */
[C---:B------:R-:W-:Y:S01]  /*0e30*/  IMAD R11, R3.reuse, R16, R13 ;  /* 0x00000010030b7224 */ /* 0x040fe200078e020d */
[----:B------:R-:W-:Y:S01]  /*0e40*/  SHF.R.U32.HI R7, RZ, 0x4, R7 ;  /* 0x00000004ff077819 */ /* 0x000fe20000011607 */
[----:B------:R-:W-:Y:S01]  /*0e50*/  IMAD.HI.U32 R12, R4, R15, RZ ;  /* 0x0000000f040c7227 */ /* 0x000fe200078e00ff */
[----:B------:R-:W-:-:S02]  /*0e60*/  ISETP.GT.U32.AND P4, PT, R3, R6, PT ;  /* 0x000000060300720c */ /* 0x000fc40003f84070 */
[----:B------:R-:W-:Y:S01]  /*0e70*/  SGXT.U32 R7, R7, 0xe ;  /* 0x0000000e0707781a */ /* 0x000fe20000000000 */
[--C-:B------:R-:W-:Y:S01]  /*0e80*/  @!P2 IMAD.IADD R9, R9, 0x1, -R3.reuse ;  /* 0x000000010909a824 */ /* 0x100fe200078e0a03 */
[----:B------:R-:W-:Y:S01]  /*0e90*/  IABS R16, R19 ;  /* 0x0000001300107213 */ /* 0x000fe20000000000 */
[----:B------:R-:W-:Y:S01]  /*0ea0*/  IMAD.MOV R12, RZ, RZ, -R12 ;  /* 0x000000ffff0c7224 */ /* 0x000fe200078e0a0c */
[----:B------:R-:W-:Y:S01]  /*0eb0*/  R2UR UR10, R7 ;  /* 0x00000000070a72ca */ /* 0x000fe200000e0000 */
[----:B------:R-:W-:Y:S01]  /*0ec0*/  IMAD.MOV.U32 R10, RZ, RZ, RZ ;  /* 0x000000ffff0a7224 */ /* 0x000fe200078e00ff */
[----:B------:R-:W-:Y:S01]  /*0ed0*/  ISETP.GT.U32.AND P2, PT, R3, R9, PT ;  /* 0x000000090300720c */ /* 0x000fe20003f44070 */
[----:B------:R-:W-:Y:S01]  /*0ee0*/  @!P1 IMAD.IADD R8, R8, 0x1, -R3 ;  /* 0x0000000108089824 */ /* 0x000fe200078e0a03 */
[----:B------:R-:W-:Y:S01]  /*0ef0*/  IADD3 R7, P6, R7, 0x2, RZ ;  /* 0x0000000207077810 */ /* 0x000fe20007fde0ff */
[----:B------:R-:W-:Y:S01]  /*0f00*/  IMAD R12, R3, R12, R15 ;  /* 0x0000000c030c7224 */ /* 0x000fe200078e020f */
[----:B------:R-:W-:Y:S01]  /*0f10*/  LOP3.LUT R15, R5, 0x72, RZ, 0xfc, !PT ;  /* 0x00000072050f7812 */ /* 0x000fe200078efcff */
[----:B------:R-:W-:Y:S01]  /*0f20*/  @!P4 IMAD.IADD R6, R6, 0x1, -R3 ;  /* 0x000000010606c824 */ /* 0x000fe200078e0a03 */
[C---:B------:R-:W-:Y:S01]  /*0f30*/  ISETP.GT.U32.AND P1, PT, R3.reuse, R8, PT ;  /* 0x000000080300720c */ /* 0x040fe20003f24070 */
[----:B------:R-:W-:Y:S01]  /*0f40*/  IMAD.HI.U32 R13, R4, R16, RZ ;  /* 0x00000010040d7227 */ /* 0x000fe200078e00ff */
[----:B------:R-:W-:-:S02]  /*0f50*/  ISETP.GT.U32.AND P4, PT, R3, R11, PT ;  /* 0x0000000b0300720c */ /* 0x000fc40003f84070 */
[----:B------:R-:W-:Y:S01]  /*0f60*/  IADD3.X R10, R10, 0x40000040, RZ, P6, !PT ;  /* 0x400000400a0a7810 */ /* 0x000fe200037fe4ff */
[----:B------:R-:W-:Y:S01]  /*0f70*/  IMAD.MOV R13, RZ, RZ, -R13 ;  /* 0x000000ffff0d7224 */ /* 0x000fe200078e0a0d */
[----:B------:R-:W-:Y:S01]  /*0f80*/  ISETP.GE.AND P6, PT, R17, RZ, PT ;  /* 0x000000ff1100720c */ /* 0x000fe20003fc6270 */
[--C-:B------:R-:W-:Y:S01]  /*0f90*/  @!P2 IMAD.IADD R9, R9, 0x1, -R3.reuse ;  /* 0x000000010909a824 */ /* 0x100fe200078e0a03 */
[C---:B------:R-:W-:Y:S01]  /*0fa0*/  ISETP.GT.U32.AND P2, PT, R3.reuse, R12, PT ;  /* 0x0000000c0300720c */ /* 0x040fe20003f44070 */
[----:B------:R-:W-:Y:S01]  /*0fb0*/  IMAD R13, R3, R13, R16 ;  /* 0x0000000d030d7224 */ /* 0x000fe200078e0210 */
[----:B------:R-:W-:Y:S01]  /*0fc0*/  IABS R17, R15 ;  /* 0x0000000f00117213 */ /* 0x000fe20000000000 */
[----:B------:R-:W-:Y:S01]  /*0fd0*/  @!P3 IMAD.MOV R6, RZ, RZ, -R6 ;  /* 0x000000ffff06b224 */ /* 0x000fe200078e0a06 */
[----:B------:R-:W-:Y:S01]  /*0fe0*/  LOP3.LUT R16, R5, 0x70, RZ, 0xfc, !PT ;  /* 0x0000007005107812 */ /* 0x000fe200078efcff */
[--C-:B------:R-:W-:Y:S01]  /*0ff0*/  @!P1 IMAD.IADD R8, R8, 0x1, -R3.reuse ;  /* 0x0000000108089824 */ /* 0x100fe200078e0a03 */
[----:B------:R-:W-:Y:S01]  /*1000*/  ISETP.GE.AND P1, PT, R19, RZ, PT ;  /* 0x000000ff1300720c */ /* 0x000fe20003f26270 */
[----:B------:R-:W-:Y:S01]  /*1010*/  @!P4 IMAD.IADD R11, R11, 0x1, -R3 ;  /* 0x000000010b0bc824 */ /* 0x000fe200078e0a03 */
[----:B------:R-:W-:Y:S01]  /*1020*/  ISETP.GE.AND P3, PT, R18, RZ, PT ;  /* 0x000000ff1200720c */ /* 0x000fe20003f66270 */
[----:B------:R-:W-:Y:S01]  /*1030*/  @!P5 IMAD.MOV R8, RZ, RZ, -R8 ;  /* 0x000000ffff08d224 */ /* 0x000fe200078e0a08 */
[----:B------:R-:W-:Y:S01]  /*1040*/  ISETP.GE.AND P5, PT, R15, RZ, PT ;  /* 0x000000ff0f00720c */ /* 0x000fe20003fa6270 */
[----:B------:R-:W-:Y:S01]  /*1050*/  IMAD.HI.U32 R15, R4, R17, RZ ;  /* 0x00000011040f7227 */ /* 0x000fe200078e00ff */
[----:B------:R-:W-:-:S02]  /*1060*/  ISETP.GT.U32.AND P4, PT, R3, R11, PT ;  /* 0x0000000b0300720c */ /* 0x000fc40003f84070 */
[----:B------:R-:W-:Y:S01]  /*1070*/  IABS R19, R16 ;  /* 0x0000001000137213 */ /* 0x000fe20000000000 */
[----:B------:R-:W-:Y:S01]  /*1080*/  @!P2 IMAD.IADD R12, R12, 0x1, -R3 ;  /* 0x000000010c0ca824 */ /* 0x000fe200078e0a03 */
[----:B------:R-:W-:Y:S01]  /*1090*/  IABS R24, R30 ;  /* 0x0000001e00187213 */ /* 0x000fe20000000000 */
[----:B------:R-:W-:Y:S01]  /*10a0*/  IMAD.MOV R18, RZ, RZ, -R15 ;  /* 0x000000ffff127224 */ /* 0x000fe200078e0a0f */
[----:B------:R-:W-:Y:S01]  /*10b0*/  LOP3.LUT R31, R5, 0x66, RZ, 0xfc, !PT ;  /* 0x00000066051f7812 */ /* 0x000fe200078efcff */
[----:B------:R-:W-:Y:S01]  /*10c0*/  @!P0 IMAD.MOV R9, RZ, RZ, -R9 ;  /* 0x000000ffff098224 */ /* 0x000fe200078e0a09 */
[C---:B------:R-:W-:Y:S01]  /*10d0*/  ISETP.GT.U32.AND P2, PT, R3.reuse, R12, PT ;  /* 0x0000000c0300720c */ /* 0x040fe20003f44070 */
[----:B------:R-:W-:Y:S01]  /*10e0*/  IMAD R15, R3, R18, R17 ;  /* 0x00000012030f7224 */ /* 0x000fe200078e0211 */
[----:B------:R-:W-:Y:S01]  /*10f0*/  ISETP.GE.AND P0, PT, R16, RZ, PT ;  /* 0x000000ff1000720c */ /* 0x000fe20003f06270 */
[----:B------:R-:W-:Y:S01]  /*1100*/  IMAD.HI.U32 R16, R4, R19, RZ ;  /* 0x0000001304107227 */ /* 0x000fe200078e00ff */
[----:B------:R-:W-:-:S02]  /*1110*/  IABS R25, R31 ;  /* 0x0000001f00197213 */ /* 0x000fc40000000000 */
[C---:B------:R-:W-:Y:S01]  /*1120*/  LOP3.LUT R33, R5.reuse, 0x62, RZ, 0xfc, !PT ;  /* 0x0000006205217812 */ /* 0x040fe200078efcff */
[----:B------:R-:W-:Y:S01]  /*1130*/  IMAD.MOV R16, RZ, RZ, -R16 ;  /* 0x000000ffff107224 */ /* 0x000fe200078e0a10 */
[----:B------:R-:W-:Y:S01]  /*1140*/  LOP3.LUT R32, R5, 0x64, RZ, 0xfc, !PT ;  /* 0x0000006405207812 */ /* 0x000fe200078efcff */
[----:B------:R-:W-:Y:S01]  /*1150*/  @!P4 IMAD.IADD R11, R11, 0x1, -R3 ;  /* 0x000000010b0bc824 */ /* 0x000fe200078e0a03 */
[C---:B------:R-:W-:Y:S01]  /*1160*/  ISETP.GT.U32.AND P4, PT, R3.reuse, R13, PT ;  /* 0x0000000d0300720c */ /* 0x040fe20003f84070 */
[C---:B------:R-:W-:Y:S01]  /*1170*/  IMAD R16, R3.reuse, R16, R19 ;  /* 0x0000001003107224 */ /* 0x040fe200078e0213 */
[----:B------:R-:W-:Y:S01]  /*1180*/  IABS R28, R33 ;  /* 0x00000021001c7213 */ /* 0x000fe20000000000 */
[----:B------:R-:W-:Y:S01]  /*1190*/  @!P2 IMAD.IADD R12, R12, 0x1, -R3 ;  /* 0x000000010c0ca824 */ /* 0x000fe200078e0a03 */
[C---:B------:R-:W-:Y:S01]  /*11a0*/  ISETP.GT.U32.AND P2, PT, R3.reuse, R15, PT ;  /* 0x0000000f0300720c */ /* 0x040fe20003f44070 */
[----:B------:R-:W-:Y:S01]  /*11b0*/  @!P6 IMAD.MOV R11, RZ, RZ, -R11 ;  /* 0x000000ffff0be224 */ /* 0x000fe200078e0a0b */
[----:B------:R-:W-:Y:S01]  /*11c0*/  ISETP.GT.U32.AND P6, PT, R3, R16, PT ;  /* 0x000000100300720c */ /* 0x000fe20003fc4070 */
[----:B------:R-:W-:Y:S01]  /*11d0*/  IMAD.HI.U32 R17, R4, R20, RZ ;  /* 0x0000001404117227 */ /* 0x000fe200078e00ff */
[----:B------:R-:W-:-:S02]  /*11e0*/  IABS R27, R32 ;  /* 0x00000020001b7213 */ /* 0x000fc40000000000 */
[C---:B------:R-:W-:Y:S01]  /*11f0*/  LOP3.LUT R34, R5.reuse, 0x60, RZ, 0xfc, !PT ;  /* 0x0000006005227812 */ /* 0x040fe200078efcff */
[----:B------:R-:W-:Y:S01]  /*1200*/  IMAD.MOV R17, RZ, RZ, -R17 ;  /* 0x000000ffff117224 */ /* 0x000fe200078e0a11 */
[C---:B------:R-:W-:Y:S01]  /*1210*/  LOP3.LUT R35, R5.reuse, 0x5e, RZ, 0xfc, !PT ;  /* 0x0000005e05237812 */ /* 0x040fe200078efcff */
[----:B------:R-:W-:Y:S01]  /*1220*/  @!P3 IMAD.MOV R12, RZ, RZ, -R12 ;  /* 0x000000ffff0cb224 */ /* 0x000fe200078e0a0c */
[----:B------:R-:W-:Y:S01]  /*1230*/  ISETP.GE.AND P3, PT, R22, RZ, PT ;  /* 0x000000ff1600720c */ /* 0x000fe20003f66270 */
[----:B------:R-:W-:Y:S01]  /*1240*/  IMAD.HI.U32 R18, R4, R21, RZ ;  /* 0x0000001504127227 */ /* 0x000fe200078e00ff */
[----:B------:R-:W-:Y:S02]  /*1250*/  IABS R22, R29 ;  /* 0x0000001d00167213 */ /* 0x000fe40000000000 */
[----:B------:R-:W-:Y:S01]  /*1260*/  LOP3.LUT R39, R5, 0x4e, RZ, 0xfc, !PT ;  /* 0x0000004e05277812 */ /* 0x000fe200078efcff */
[--C-:B------:R-:W-:Y:S01]  /*1270*/  @!P2 IMAD.IADD R15, R15, 0x1, -R3.reuse ;  /* 0x000000010f0fa824 */ /* 0x100fe200078e0a03 */
[C---:B------:R-:W-:Y:S01]  /*1280*/  LOP3.LUT R38, R5.reuse, 0x50, RZ, 0xfc, !PT ;  /* 0x0000005005267812 */ /* 0x040fe200078efcff */
[----:B------:R-:W-:Y:S01]  /*1290*/  @!P6 IMAD.IADD R16, R16, 0x1, -R3 ;  /* 0x000000011010e824 */ /* 0x000fe200078e0a03 */
[----:B------:R-:W-:Y:S01]  /*12a0*/  LOP3.LUT R40, R5, 0x4c, RZ, 0xfc, !PT ;  /* 0x0000004c05287812 */ /* 0x000fe200078efcff */
[C---:B------:R-:W-:Y:S01]  /*12b0*/  IMAD R17, R3.reuse, R17, R20 ;  /* 0x0000001103117224 */ /* 0x040fe200078e0214 */
[C---:B------:R-:W-:Y:S01]  /*12c0*/  ISETP.GT.U32.AND P2, PT, R3.reuse, R15, PT ;  /* 0x0000000f0300720c */ /* 0x040fe20003f44070 */
[----:B------:R-:W-:Y:S01]  /*12d0*/  IMAD.MOV R18, RZ, RZ, -R18 ;  /* 0x000000ffff127224 */ /* 0x000fe200078e0a12 */
[----:B------:R-:W-:Y:S01]  /*12e0*/  ISETP.GT.U32.AND P6, PT, R3, R16, PT ;  /* 0x000000100300720c */ /* 0x000fe20003fc4070 */
[----:B------:R-:W-:Y:S01]  /*12f0*/  IMAD.HI.U32 R19, R4, R22, RZ ;  /* 0x0000001604137227 */ /* 0x000fe200078e00ff */
[----:B------:R-:W-:-:S02]  /*1300*/  IABS R36, R39 ;  /* 0x0000002700247213 */ /* 0x000fc40000000000 */
[----:B------:R-:W-:Y:S01]  /*1310*/  IABS R37, R40 ;  /* 0x0000002800257213 */ /* 0x000fe20000000000 */
[----:B------:R-:W-:Y:S01]  /*1320*/  IMAD R18, R3, R18, R21 ;  /* 0x0000001203127224 */ /* 0x000fe200078e0215 */
[C---:B------:R-:W-:Y:S01]  /*1330*/  LOP3.LUT R42, R5.reuse, 0x46, RZ, 0xfc, !PT ;  /* 0x00000046052a7812 */ /* 0x040fe200078efcff */
[----:B------:R-:W-:Y:S01]  /*1340*/  IMAD.MOV R19, RZ, RZ, -R19 ;  /* 0x000000ffff137224 */ /* 0x000fe200078e0a13 */
[C---:B------:R-:W-:Y:S01]  /*1350*/  LOP3.LUT R44, R5.reuse, 0x44, RZ, 0xfc, !PT ;  /* 0x00000044052c7812 */ /* 0x040fe200078efcff */
[----:B------:R-:W-:Y:S01]  /*1360*/  IMAD.HI.U32 R20, R4, R24, RZ ;  /* 0x0000001804147227 */ /* 0x000fe200078e00ff */
[----:B------:R-:W-:Y:S02]  /*1370*/  LOP3.LUT R45, R5, 0x42, RZ, 0xfc, !PT ;  /* 0x00000042052d7812 */ /* 0x000fe400078efcff */
[----:B------:R-:W-:Y:S01]  /*1380*/  IABS R41, R44 ;  /* 0x0000002c00297213 */ /* 0x000fe20000000000 */
[--C-:B------:R-:W-:Y:S01]  /*1390*/  @!P2 IMAD.IADD R15, R15, 0x1, -R3.reuse ;  /* 0x000000010f0fa824 */ /* 0x100fe200078e0a03 */
[C---:B------:R-:W-:Y:S01]  /*13a0*/  ISETP.GT.U32.AND P2, PT, R3.reuse, R17, PT ;  /* 0x000000110300720c */ /* 0x040fe20003f44070 */
[--C-:B------:R-:W-:Y:S01]  /*13b0*/  @!P6 IMAD.IADD R16, R16, 0x1, -R3.reuse ;  /* 0x000000011010e824 */ /* 0x100fe200078e0a03 */
[C---:B------:R-:W-:Y:S01]  /*13c0*/  ISETP.GT.U32.AND P6, PT, R3.reuse, R18, PT ;  /* 0x000000120300720c */ /* 0x040fe20003fc4070 */
[----:B------:R-:W-:Y:S01]  /*13d0*/  IMAD R19, R3, R19, R22 ;  /* 0x0000001303137224 */ /* 0x000fe200078e0216 */
[----:B------:R-:W-:Y:S01]  /*13e0*/  IABS R43, R45 ;  /* 0x0000002d002b7213 */ /* 0x000fe20000000000 */
[----:B------:R-:W-:Y:S01]  /*13f0*/  @!P4 IMAD.IADD R13, R13, 0x1, -R3 ;  /* 0x000000010d0dc824 */ /* 0x000fe200078e0a03 */
[C---:B------:R-:W-:Y:S01]  /*1400*/  LOP3.LUT R46, R5.reuse, 0x40, RZ, 0xfc, !PT ;  /* 0x00000040052e7812 */ /* 0x040fe200078efcff */
[----:B------:R-:W-:Y:S01]  /*1410*/  IMAD.MOV R20, RZ, RZ, -R20 ;  /* 0x000000ffff147224 */ /* 0x000fe200078e0a14 */
[----:B------:R-:W-:Y:S01]  /*1420*/  LOP3.LUT R48, R5, 0x3e, RZ, 0xfc, !PT ;  /* 0x0000003e05307812 */ /* 0x000fe200078efcff */
[----:B------:R-:W-:Y:S01]  /*1430*/  IMAD.HI.U32 R21, R4, R25, RZ ;  /* 0x0000001904157227 */ /* 0x000fe200078e00ff */
[----:B------:R-:W-:-:S02]  /*1440*/  ISETP.GT.U32.AND P4, PT, R3, R13, PT ;  /* 0x0000000d0300720c */ /* 0x000fc40003f84070 */
[----:B------:R-:W-:Y:S01]  /*1450*/  LOP3.LUT R49, R5, 0x3c, RZ, 0xfc, !PT ;  /* 0x0000003c05317812 */ /* 0x000fe200078efcff */
[--C-:B------:R-:W-:Y:S01]  /*1460*/  @!P2 IMAD.IADD R17, R17, 0x1, -R3.reuse ;  /* 0x000000011111a824 */ /* 0x100fe200078e0a03 */
[C---:B------:R-:W-:Y:S01]  /*1470*/  ISETP.GT.U32.AND P2, PT, R3.reuse, R19, PT ;  /* 0x000000130300720c */ /* 0x040fe20003f44070 */
[----:B------:R-:W-:Y:S01]  /*1480*/  IMAD R20, R3, R20, R24 ;  /* 0x0000001403147224 */ /* 0x000fe200078e0218 */
[C---:B------:R-:W-:Y:S01]  /*1490*/  LOP3.LUT R50, R5.reuse, 0x3a, RZ, 0xfc, !PT ;  /* 0x0000003a05327812 */ /* 0x040fe200078efcff */
[----:B------:R-:W-:Y:S01]  /*14a0*/  @!P6 IMAD.IADD R18, R18, 0x1, -R3 ;  /* 0x000000011212e824 */ /* 0x000fe200078e0a03 */
[----:B------:R-:W-:Y:S01]  /*14b0*/  LOP3.LUT R51, R5, 0x38, RZ, 0xfc, !PT ;  /* 0x0000003805337812 */ /* 0x000fe200078efcff */
[----:B------:R-:W-:Y:S01]  /*14c0*/  IMAD.MOV R26, RZ, RZ, -R21 ;  /* 0x000000ffff1a7224 */ /* 0x000fe200078e0a15 */
[C---:B------:R-:W-:Y:S01]  /*14d0*/  ISETP.GT.U32.AND P6, PT, R3.reuse, R20, PT ;  /* 0x000000140300720c */ /* 0x040fe20003fc4070 */
[----:B------:R-:W-:Y:S01]  /*14e0*/  @!P5 IMAD.MOV R15, RZ, RZ, -R15 ;  /* 0x000000ffff0fd224 */ /* 0x000fe200078e0a0f */
[----:B------:R-:W-:Y:S01]  /*14f0*/  IABS R47, R51 ;  /* 0x00000033002f7213 */ /* 0x000fe20000000000 */
[----:B------:R-:W-:Y:S01]  /*1500*/  IMAD R21, R3, R26, R25 ;  /* 0x0000001a03157224 */ /* 0x000fe200078e0219 */
[----:B------:R-:W-:Y:S01]  /*1510*/  IABS R26, R34 ;  /* 0x00000022001a7213 */ /* 0x000fe20000000000 */
[--C-:B------:R-:W-:Y:S01]  /*1520*/  @!P4 IMAD.IADD R13, R13, 0x1, -R3.reuse ;  /* 0x000000010d0dc824 */ /* 0x100fe200078e0a03 */
[----:B------:R-:W-:Y:S01]  /*1530*/  ISETP.GE.AND P4, PT, R23, RZ, PT ;  /* 0x000000ff1700720c */ /* 0x000fe20003f86270 */
[----:B------:R-:W-:Y:S01]  /*1540*/  @!P2 IMAD.IADD R19, R19, 0x1, -R3 ;  /* 0x000000011313a824 */ /* 0x000fe200078e0a03 */
[C---:B------:R-:W-:Y:S01]  /*1550*/  ISETP.GT.U32.AND P2, PT, R3.reuse, R17, PT ;  /* 0x000000110300720c */ /* 0x040fe20003f44070 */
[----:B------:R-:W-:Y:S01]  /*1560*/  @!P0 IMAD.MOV R16, RZ, RZ, -R16 ;  /* 0x000000ffff108224 */ /* 0x000fe200078e0a10 */
[C---:B------:R-:W-:Y:S01]  /*1570*/  ISETP.GT.U32.AND P0, PT, R3.reuse, R21, PT ;  /* 0x000000150300720c */ /* 0x040fe20003f04070 */
[----:B------:R-:W-:Y:S01]  /*1580*/  IMAD.HI.U32 R23, R4, R28, RZ ;  /* 0x0000001c04177227 */ /* 0x000fe200078e00ff */
[----:B------:R-:W-:-:S02]  /*1590*/  ISETP.GT.U32.AND P5, PT, R3, R19, PT ;  /* 0x000000130300720c */ /* 0x000fc40003fa4070 */
[----:B------:R-:W-:Y:S01]  /*15a0*/  LOP3.LUT R52, R5, 0x30, RZ, 0xfc, !PT ;  /* 0x0000003005347812 */ /* 0x000fe200078efcff */
[----:B------:R-:W-:Y:S01]  /*15b0*/  @!P1 IMAD.MOV R13, RZ, RZ, -R13 ;  /* 0x000000ffff0d9224 */ /* 0x000fe200078e0a0d */
[----:B------:R-:W-:Y:S01]  /*15c0*/  ISETP.GT.U32.AND P1, PT, R3, R18, PT ;  /* 0x000000120300720c */ /* 0x000fe20003f24070 */
[----:B------:R-:W-:Y:S01]  /*15d0*/  @!P6 IMAD.IADD R20, R20, 0x1, -R3 ;  /* 0x000000011414e824 */ /* 0x000fe200078e0a03 */
[C---:B------:R-:W-:Y:S01]  /*15e0*/  LOP3.LUT R53, R5.reuse, 0x2e, RZ, 0xfc, !PT ;  /* 0x0000002e05357812 */ /* 0x040fe200078efcff */
[----:B------:R-:W-:Y:S01]  /*15f0*/  IMAD.HI.U32 R22, R4, R27, RZ ;  /* 0x0000001b04167227 */ /* 0x000fe200078e00ff */
[----:B------:R-:W-:Y:S02]  /*1600*/  LOP3.LUT R55, R5, 0x2c, RZ, 0xfc, !PT ;  /* 0x0000002c05377812 */ /* 0x000fe400078efcff */
[----:B------:R-:W-:Y:S01]  /*1610*/  ISETP.GT.U32.AND P6, PT, R3, R20, PT ;  /* 0x000000140300720c */ /* 0x000fe20003fc4070 */
[----:B------:R-:W-:Y:S01]  /*1620*/  IMAD.MOV R23, RZ, RZ, -R23 ;  /* 0x000000ffff177224 */ /* 0x000fe200078e0a17 */
[----:B------:R-:W-:Y:S01]  /*1630*/  IABS R54, R55 ;  /* 0x0000003700367213 */ /* 0x000fe20000000000 */
[----:B------:R-:W-:Y:S01]  /*1640*/  IMAD.MOV R22, RZ, RZ, -R22 ;  /* 0x000000ffff167224 */ /* 0x000fe200078e0a16 */
[----:B------:R-:W-:Y:S01]  /*1650*/  LOP3.LUT R57, R5, 0x2a, RZ, 0xfc, !PT ;  /* 0x0000002a05397812 */ /* 0x000fe200078efcff */
[----:B------:R-:W-:Y:S01]  /*1660*/  IMAD R23, R3, R23, R28 ;  /* 0x0000001703177224 */ /* 0x000fe200078e021c */
[----:B------:R-:W-:Y:S01]  /*1670*/  LOP3.LUT R59, R5, 0xe, RZ, 0xfc, !PT ;  /* 0x0000000e053b7812 */ /* 0x000fe200078efcff */
[----:B------:R-:W-:Y:S01]  /*1680*/  IMAD R22, R3, R22, R27 ;  /* 0x0000001603167224 */ /* 0x000fe200078e021b */
[----:B------:R-:W-:Y:S01]  /*1690*/  IABS R27, R35 ;  /* 0x00000023001b7213 */ /* 0x000fe20000000000 */
[--C-:B------:R-:W-:Y:S01]  /*16a0*/  @!P2 IMAD.IADD R17, R17, 0x1, -R3.reuse ;  /* 0x000000011111a824 */ /* 0x100fe200078e0a03 */
[----:B------:R-:W-:Y:S01]  /*16b0*/  IABS R56, R57 ;  /* 0x0000003900387213 */ /* 0x000fe20000000000 */
[--C-:B------:R-:W-:Y:S01]  /*16c0*/  @!P5 IMAD.IADD R19, R19, 0x1, -R3.reuse ;  /* 0x000000011313d824 */ /* 0x100fe200078e0a03 */
[----:B------:R-:W-:Y:S01]  /*16d0*/  ISETP.GT.U32.AND P5, PT, R3, R23, PT ;  /* 0x000000170300720c */ /* 0x000fe20003fa4070 */
[--C-:B------:R-:W-:Y:S01]  /*16e0*/  @!P0 IMAD.IADD R21, R21, 0x1, -R3.reuse ;  /* 0x0000000115158824 */ /* 0x100fe200078e0a03 */
[----:B------:R-:W-:Y:S01]  /*16f0*/  ISETP.GT.U32.AND P2, PT, R3, R22, PT ;  /* 0x000000160300720c */ /* 0x000fe20003f44070 */
[----:B------:R-:W-:Y:S01]  /*1700*/  @!P1 IMAD.IADD R18, R18, 0x1, -R3 ;  /* 0x0000000112129824 */ /* 0x000fe200078e0a03 */
[----:B------:R-:W-:Y:S01]  /*1710*/  ISETP.GE.AND P1, PT, R29, RZ, PT ;  /* 0x000000ff1d00720c */ /* 0x000fe20003f26270 */
[----:B------:R-:W-:Y:S01]  /*1720*/  @!P3 IMAD.MOV R17, RZ, RZ, -R17 ;  /* 0x000000ffff11b224 */ /* 0x000fe200078e0a11 */
[----:B------:R-:W-:Y:S01]  /*1730*/  ISETP.GT.U32.AND P3, PT, R3, R21, PT ;  /* 0x000000150300720c */ /* 0x000fe20003f64070 */
[----:B------:R-:W-:Y:S01]  /*1740*/  IMAD.HI.U32 R24, R4, R26, RZ ;  /* 0x0000001a04187227 */ /* 0x000fe200078e00ff */
[----:B------:R-:W-:-:S02]  /*1750*/  ISETP.GE.AND P0, PT, R31, RZ, PT ;  /* 0x000000ff1f00720c */ /* 0x000fc40003f06270 */
[C---:B------:R-:W-:Y:S01]  /*1760*/  LOP3.LUT R31, R5.reuse, 0x5a, RZ, 0xfc, !PT ;  /* 0x0000005a051f7812 */ /* 0x040fe200078efcff */
[----:B------:R-:W-:Y:S01]  /*1770*/  IMAD.HI.U32 R25, R4, R27, RZ ;  /* 0x0000001b04197227 */ /* 0x000fe200078e00ff */
[----:B------:R-:W-:Y:S02]  /*1780*/  IABS R84, R59 ;  /* 0x0000003b00547213 */ /* 0x000fe40000000000 */
[----:B------:R-:W-:Y:S01]  /*1790*/  IABS R29, R31 ;  /* 0x0000001f001d7213 */ /* 0x000fe20000000000 */
[----:B------:R-:W-:Y:S01]  /*17a0*/  @!P6 IMAD.IADD R20, R20, 0x1, -R3 ;  /* 0x000000011414e824 */ /* 0x000fe200078e0a03 */
[----:B------:R-:W-:Y:S01]  /*17b0*/  ISETP.GE.AND P6, PT, R30, RZ, PT ;  /* 0x000000ff1e00720c */ /* 0x000fe20003fc6270 */
[----:B------:R-:W-:Y:S01]  /*17c0*/  IMAD.MOV R24, RZ, RZ, -R24 ;  /* 0x000000ffff187224 */ /* 0x000fe200078e0a18 */
[C---:B------:R-:W-:Y:S01]  /*17d0*/  LOP3.LUT R61, R5.reuse, 0xc, RZ, 0xfc, !PT ;  /* 0x0000000c053d7812 */ /* 0x040fe200078efcff */
[----:B------:R-:W-:Y:S01]  /*17e0*/  IMAD.MOV R28, RZ, RZ, -R25 ;  /* 0x000000ffff1c7224 */ /* 0x000fe200078e0a19 */
[----:B------:R-:W-:Y:S01]  /*17f0*/  LOP3.LUT R63, R5, 0xa, RZ, 0xfc, !PT ;  /* 0x0000000a053f7812 */ /* 0x000fe200078efcff */
[C---:B------:R-:W-:Y:S01]  /*1800*/  IMAD R24, R3.reuse, R24, R26 ;  /* 0x0000001803187224 */ /* 0x040fe200078e021a */
[----:B------:R-:W-:Y:S01]  /*1810*/  IABS R86, R61 ;  /* 0x0000003d00567213 */ /* 0x000fe20000000000 */
[----:B------:R-:W-:Y:S01]  /*1820*/  IMAD R25, R3, R28, R27 ;  /* 0x0000001c03197224 */ /* 0x000fe200078e021b */
[----:B------:R-:W-:Y:S01]  /*1830*/  LOP3.LUT R27, R5, 0x5c, RZ, 0xfc, !PT ;  /* 0x0000005c051b7812 */ /* 0x000fe200078efcff */
[----:B------:R-:W-:Y:S01]  /*1840*/  @!P5 IMAD.IADD R23, R23, 0x1, -R3 ;  /* 0x000000011717d824 */ /* 0x000fe200078e0a03 */
[----:B------:R-:W-:Y:S01]  /*1850*/  IABS R88, R63 ;  /* 0x0000003f00587213 */ /* 0x000fe20000000000 */
[----:B------:R-:W-:Y:S01]  /*1860*/  @!P1 IMAD.MOV R19, RZ, RZ, -R19 ;  /* 0x000000ffff139224 */ /* 0x000fe200078e0a13 */
[----:B------:R-:W-:Y:S01]  /*1870*/  ISETP.GT.U32.AND P1, PT, R3, R24, PT ;  /* 0x000000180300720c */ /* 0x000fe20003f24070 */
[--C-:B------:R-:W-:Y:S01]  /*1880*/  @!P3 IMAD.IADD R21, R21, 0x1, -R3.reuse ;  /* 0x000000011515b824 */ /* 0x100fe200078e0a03 */
[C---:B------:R-:W-:Y:S01]  /*1890*/  ISETP.GT.U32.AND P5, PT, R3.reuse, R23, PT ;  /* 0x000000170300720c */ /* 0x040fe20003fa4070 */
[----:B------:R-:W-:Y:S01]  /*18a0*/  @!P2 IMAD.IADD R22, R22, 0x1, -R3 ;  /* 0x000000011616a824 */ /* 0x000fe200078e0a03 */
[----:B------:R-:W-:Y:S01]  /*18b0*/  IABS R28, R27 ;  /* 0x0000001b001c7213 */ /* 0x000fe20000000000 */
[----:B------:R-:W-:Y:S01]  /*18c0*/  @!P6 IMAD.MOV R20, RZ, RZ, -R20 ;  /* 0x000000ffff14e224 */ /* 0x000fe200078e0a14 */
[----:B------:R-:W-:Y:S01]  /*18d0*/  ISETP.GT.U32.AND P3, PT, R3, R25, PT ;  /* 0x000000190300720c */ /* 0x000fe20003f64070 */
[----:B------:R-:W-:Y:S01]  /*18e0*/  @!P4 IMAD.MOV R18, RZ, RZ, -R18 ;  /* 0x000000ffff12c224 */ /* 0x000fe200078e0a12 */
[----:B------:R-:W-:Y:S01]  /*18f0*/  ISETP.GE.AND P6, PT, R33, RZ, PT ;  /* 0x000000ff2100720c */ /* 0x000fe20003fc6270 */
[----:B------:R-:W-:Y:S01]  /*1900*/  IMAD.HI.U32 R26, R4, R28, RZ ;  /* 0x0000001c041a7227 */ /* 0x000fe200078e00ff */
[----:B------:R-:W-:-:S02]  /*1910*/  ISETP.GT.U32.AND P4, PT, R3, R22, PT ;  /* 0x000000160300720c */ /* 0x000fc40003f84070 */
[----:B------:R-:W-:Y:S01]  /*1920*/  ISETP.GE.AND P2, PT, R32, RZ, PT ;  /* 0x000000ff2000720c */ /* 0x000fe20003f46270 */
[----:B------:R-:W-:Y:S01]  /*1930*/  IMAD.MOV R26, RZ, RZ, -R26 ;  /* 0x000000ffff1a7224 */ /* 0x000fe200078e0a1a */
[----:B------:R-:W-:Y:S01]  /*1940*/  IABS R98, R5 ;  /* 0x0000000500627213 */ /* 0x000fe20000000000 */
[--C-:B------:R-:W-:Y:S01]  /*1950*/  @!P5 IMAD.IADD R23, R23, 0x1, -R3.reuse ;  /* 0x000000011717d824 */ /* 0x100fe200078e0a03 */
[----:B------:R-:W-:Y:S01]  /*1960*/  ISETP.GE.AND P5, PT, R35, RZ, PT ;  /* 0x000000ff2300720c */ /* 0x000fe20003fa6270 */
[--C-:B------:R-:W-:Y:S01]  /*1970*/  @!P1 IMAD.IADD R24, R24, 0x1, -R3.reuse ;  /* 0x0000000118189824 */ /* 0x100fe200078e0a03 */
[----:B------:R-:W-:Y:S01]  /*1980*/  ISETP.GE.AND P1, PT, R27, RZ, PT ;  /* 0x000000ff1b00720c */ /* 0x000fe20003f26270 */
[----:B------:R-:W-:Y:S01]  /*1990*/  @!P3 IMAD.IADD R25, R25, 0x1, -R3 ;  /* 0x000000011919b824 */ /* 0x000fe200078e0a03 */
[----:B------:R-:W-:Y:S01]  /*19a0*/  IABS R35, R38 ;  /* 0x0000002600237213 */ /* 0x000fe20000000000 */
[----:B------:R-:W-:Y:S01]  /*19b0*/  IMAD R26, R3, R26, R28 ;  /* 0x0000001a031a7224 */ /* 0x000fe200078e021c */
[----:B------:R-:W-:Y:S01]  /*19c0*/  LOP3.LUT R28, R5, 0x58, RZ, 0xfc, !PT ;  /* 0x00000058051c7812 */ /* 0x000fe200078efcff */
[----:B------:R-:W-:Y:S01]  /*19d0*/  @!P0 IMAD.MOV R21, RZ, RZ, -R21 ;  /* 0x000000ffff158224 */ /* 0x000fe200078e0a15 */
[C---:B------:R-:W-:Y:S01]  /*19e0*/  ISETP.GT.U32.AND P0, PT, R3.reuse, R24, PT ;  /* 0x000000180300720c */ /* 0x040fe20003f04070 */
[----:B------:R-:W-:Y:S01]  /*19f0*/  @!P6 IMAD.MOV R23, RZ, RZ, -R23 ;  /* 0x000000ffff17e224 */ /* 0x000fe200078e0a17 */
[C---:B------:R-:W-:Y:S01]  /*1a00*/  ISETP.GT.U32.AND P3, PT, R3.reuse, R25, PT ;  /* 0x000000190300720c */ /* 0x040fe20003f64070 */
[----:B------:R-:W-:Y:S01]  /*1a10*/  IMAD.HI.U32 R27, R4, R29, RZ ;  /* 0x0000001d041b7227 */ /* 0x000fe200078e00ff */
[----:B------:R-:W-:-:S02]  /*1a20*/  ISETP.GT.U32.AND P6, PT, R3, R26, PT ;  /* 0x0000001a0300720c */ /* 0x000fc40003fc4070 */
[----:B------:R-:W-:Y:S01]  /*1a30*/  R2UR UR6, R7 ;  /* 0x00000000070672ca */ /* 0x000fe200000e0000 */
[----:B------:R-:W-:Y:S01]  /*1a40*/  @!P4 IMAD.IADD R22, R22, 0x1, -R3 ;  /* 0x000000011616c824 */ /* 0x000fe200078e0a03 */
[----:B------:R-:W-:Y:S01]  /*1a50*/  ISETP.GE.AND P4, PT, R34, RZ, PT ;  /* 0x000000ff2200720c */ /* 0x000fe20003f86270 */
[----:B------:R-:W-:Y:S01]  /*1a60*/  IMAD.MOV R30, RZ, RZ, -R27 ;  /* 0x000000ffff1e7224 */ /* 0x000fe200078e0a1b */
[----:B------:R-:W-:Y:S01]  /*1a70*/  LOP3.LUT R34, R5, 0x54, RZ, 0xfc, !PT ;  /* 0x0000005405227812 */ /* 0x000fe200078efcff */
[----:B------:R-:W-:Y:S01]  /*1a80*/  @!P2 IMAD.MOV R22, RZ, RZ, -R22 ;  /* 0x000000ffff16a224 */ /* 0x000fe200078e0a16 */
[----:B------:R-:W-:Y:S01]  /*1a90*/  ISETP.GE.AND P2, PT, R31, RZ, PT ;  /* 0x000000ff1f00720c */ /* 0x000fe20003f46270 */
[----:B------:R-:W-:Y:S01]  /*1aa0*/  IMAD R27, R3, R30, R29 ;  /* 0x0000001e031b7224 */ /* 0x000fe200078e021d */
[----:B------:R-:W-:Y:S01]  /*1ab0*/  IABS R31, R28 ;  /* 0x0000001c001f7213 */ /* 0x000fe20000000000 */
[--C-:B------:R-:W-:Y:S01]  /*1ac0*/  @!P0 IMAD.IADD R24, R24, 0x1, -R3.reuse ;  /* 0x0000000118188824 */ /* 0x100fe200078e0a03 */
[----:B------:R-:W-:Y:S01]  /*1ad0*/  ISETP.GE.AND P0, PT, R28, RZ, PT ;  /* 0x000000ff1c00720c */ /* 0x000fe20003f06270 */
[--C-:B------:R-:W-:Y:S01]  /*1ae0*/  @!P3 IMAD.IADD R25, R25, 0x1, -R3.reuse ;  /* 0x000000011919b824 */ /* 0x100fe200078e0a03 */
[----:B------:R-:W-:Y:S01]  /*1af0*/  ISETP.GT.U32.AND P3, PT, R3, R27, PT ;  /* 0x0000001b0300720c */ /* 0x000fe20003f64070 */
[----:B------:R-:W-:Y:S01]  /*1b00*/  @!P6 IMAD.IADD R26, R26, 0x1, -R3 ;  /* 0x000000011a1ae824 */ /* 0x000fe200078e0a03 */
[----:B------:R-:W-:Y:S01]  /*1b10*/  LOP3.LUT R29, R5, 0x56, RZ, 0xfc, !PT ;  /* 0x00000056051d7812 */ /* 0x000fe200078efcff */
[----:B------:R-:W-:Y:S01]  /*1b20*/  @!P4 IMAD.MOV R24, RZ, RZ, -R24 ;  /* 0x000000ffff18c224 */ /* 0x000fe200078e0a18 */
[----:B------:R-:W-:Y:S01]  /*1b30*/  IABS R33, R34 ;  /* 0x0000002200217213 */ /* 0x000fe20000000000 */
[----:B------:R-:W-:Y:S01]  /*1b40*/  IMAD.HI.U32 R28, R4, R31, RZ ;  /* 0x0000001f041c7227 */ /* 0x000fe200078e00ff */
[----:B------:R-:W-:-:S02]  /*1b50*/  ISETP.GT.U32.AND P4, PT, R3, R26, PT ;  /* 0x0000001a0300720c */ /* 0x000fc40003f84070 */
[----:B------:R-:W-:Y:S01]  /*1b60*/  IABS R32, R29 ;  /* 0x0000001d00207213 */ /* 0x000fe20000000000 */
[----:B------:R-:W-:Y:S01]  /*1b70*/  IMAD.MOV R28, RZ, RZ, -R28 ;  /* 0x000000ffff1c7224 */ /* 0x000fe200078e0a1c */
[----:B------:R-:W-:Y:S01]  /*1b80*/  ISETP.GE.AND P6, PT, R29, RZ, PT ;  /* 0x000000ff1d00720c */ /* 0x000fe20003fc6270 */
[----:B------:R-:W-:Y:S01]  /*1b90*/  IMAD.HI.U32 R30, R4, R33, RZ ;  /* 0x00000021041e7227 */ /* 0x000fe200078e00ff */
[----:B------:R-:W-:Y:S02]  /*1ba0*/  R2UR UR7, R10 ;  /* 0x000000000a0772ca */ /* 0x000fe400000e0000 */
[----:B------:R-:W-:Y:S01]  /*1bb0*/  SHF.R.S32.HI R14, RZ, 0x6, R14 ;  /* 0x00000006ff0e7819 */ /* 0x000fe2000001140e */
[----:B------:R-:W-:Y:S02]  /*1bc0*/  @!P3 IMAD.IADD R27, R27, 0x1, -R3 ;  /* 0x000000011b1bb824 */ /* 0x000fe400078e0a03 */
[C---:B------:R-:W-:Y:S02]  /*1bd0*/  IMAD R28, R3.reuse, R28, R31 ;  /* 0x0000001c031c7224 */ /* 0x040fe400078e021f */
[----:B------:R-:W-:Y:S01]  /*1be0*/  @!P4 IMAD.IADD R26, R26, 0x1, -R3 ;  /* 0x000000011a1ac824 */ /* 0x000fe200078e0a03 */
[C---:B------:R-:W-:Y:S01]  /*1bf0*/  ISETP.GT.U32.AND P3, PT, R3.reuse, R27, PT ;  /* 0x0000001b0300720c */ /* 0x040fe20003f64070 */
[----:B------:R-:W-:Y:S01]  /*1c00*/  IMAD.HI.U32 R29, R4, R32, RZ ;  /* 0x00000020041d7227 */ /* 0x000fe200078e00ff */
[----:B------:R-:W-:-:S03]  /*1c10*/  ISETP.GT.U32.AND P4, PT, R3, R28, PT ;  /* 0x0000001c0300720c */ /* 0x000fc60003f84070 */
[----:B------:R-:W-:Y:S01]  /*1c20*/  IMAD.MOV R29, RZ, RZ, -R29 ;  /* 0x000000ffff1d7224 */ /* 0x000fe200078e0a1d */
[----:B------:R-:W-:Y:S01]  /*1c30*/  UIADD3.64 UR38, UR6, 0x2, URZ ;  /* 0x0000000206267897 */ /* 0x000fe2000fffe03f */
[----:B------:R-:W-:Y:S01]  /*1c40*/  IMAD.MOV R30, RZ, RZ, -R30 ;  /* 0x000000ffff1e7224 */ /* 0x000fe200078e0a1e */
[----:B------:R-:W-:Y:S01]  /*1c50*/  UIADD3.64 UR34, UR6, 0x4, URZ ;  /* 0x0000000406227897 */ /* 0x000fe2000fffe03f */
[C---:B------:R-:W-:Y:S02]  /*1c60*/  IMAD R29, R3.reuse, R29, R32 ;  /* 0x0000001d031d7224 */ /* 0x040fe400078e0220 */
[----:B------:R-:W-:Y:S02]  /*1c70*/  IMAD R30, R3, R30, R33 ;  /* 0x0000001e031e7224 */ /* 0x000fe400078e0221 */
[--C-:B------:R-:W-:Y:S01]  /*1c80*/  @!P3 IMAD.IADD R27, R27, 0x1, -R3.reuse ;  /* 0x000000011b1bb824 */ /* 0x100fe200078e0a03 */
[C---:B------:R-:W-:Y:S01]  /*1c90*/  ISETP.GT.U32.AND P3, PT, R3.reuse, R29, PT ;  /* 0x0000001d0300720c */ /* 0x040fe20003f64070 */
[----:B------:R-:W-:Y:S01]  /*1ca0*/  @!P4 IMAD.IADD R28, R28, 0x1, -R3 ;  /* 0x000000011c1cc824 */ /* 0x000fe200078e0a03 */
[----:B------:R-:W-:Y:S01]  /*1cb0*/  ISETP.GT.U32.AND P4, PT, R3, R30, PT ;  /* 0x0000001e0300720c */ /* 0x000fe20003f84070 */
[----:B------:R-:W-:Y:S01]  /*1cc0*/  @!P5 IMAD.MOV R25, RZ, RZ, -R25 ;  /* 0x000000ffff19d224 */ /* 0x000fe200078e0a19 */
[----:B------:R-:W-:Y:S01]  /*1cd0*/  ISETP.GE.AND P5, PT, R34, RZ, PT ;  /* 0x000000ff2200720c */ /* 0x000fe20003fa6270 */
[----:B------:R-:W-:Y:S01]  /*1ce0*/  @!P1 IMAD.MOV R26, RZ, RZ, -R26 ;  /* 0x000000ffff1a9224 */ /* 0x000fe200078e0a1a */
[----:B------:R-:W-:Y:S01]  /*1cf0*/  LOP3.LUT R34, R5, 0x52, RZ, 0xfc, !PT ;  /* 0x0000005205227812 */ /* 0x000fe200078efcff */
[----:B------:R-:W-:Y:S01]  /*1d00*/  IMAD.HI.U32 R33, R4, R36, RZ ;  /* 0x0000002404217227 */ /* 0x000fe200078e00ff */
[----:B------:R-:W-:-:S02]  /*1d10*/  ISETP.GT.U32.AND P1, PT, R3, R28, PT ;  /* 0x0000001c0300720c */ /* 0x000fc40003f24070 */
[----:B------:R-:W-:Y:S01]  /*1d20*/  IABS R32, R34 ;  /* 0x0000002200207213 */ /* 0x000fe20000000000 */
[----:B------:R-:W-:Y:S01]  /*1d30*/  @!P2 IMAD.MOV R27, RZ, RZ, -R27 ;  /* 0x000000ffff1ba224 */ /* 0x000fe200078e0a1b */
[----:B------:R-:W-:Y:S01]  /*1d40*/  ISETP.GE.AND P2, PT, R34, RZ, PT ;  /* 0x000000ff2200720c */ /* 0x000fe20003f46270 */
[--C-:B------:R-:W-:Y:S02]  /*1d50*/  @!P3 IMAD.IADD R29, R29, 0x1, -R3.reuse ;  /* 0x000000011d1db824 */ /* 0x100fe400078e0a03 */
[----:B------:R-:W-:Y:S02]  /*1d60*/  @!P4 IMAD.IADD R30, R30, 0x1, -R3 ;  /* 0x000000011e1ec824 */ /* 0x000fe400078e0a03 */
[----:B------:R-:W-:Y:S01]  /*1d70*/  IMAD.HI.U32 R31, R4, R32, RZ ;  /* 0x00000020041f7227 */ /* 0x000fe200078e00ff */
[C---:B------:R-:W-:Y:S02]  /*1d80*/  ISETP.GT.U32.AND P3, PT, R3.reuse, R29, PT ;  /* 0x0000001d0300720c */ /* 0x040fe40003f64070 */
[----:B------:R-:W-:Y:S01]  /*1d90*/  ISETP.GT.U32.AND P4, PT, R3, R30, PT ;  /* 0x0000001e0300720c */ /* 0x000fe20003f84070 */
[----:B------:R-:W-:-:S02]  /*1da0*/  IMAD.MOV R31, RZ, RZ, -R31 ;  /* 0x000000ffff1f7224 */ /* 0x000fc400078e0a1f */
[----:B------:R-:W-:-:S04]  /*1db0*/  IMAD.HI.U32 R34, R4, R37, RZ ;  /* 0x0000002504227227 */ /* 0x000fc800078e00ff */
[----:B------:R-:W-:Y:S02]  /*1dc0*/  IMAD R31, R3, R31, R32 ;  /* 0x0000001f031f7224 */ /* 0x000fe400078e0220 */
[----:B------:R-:W-:-:S04]  /*1dd0*/  IMAD.HI.U32 R32, R4, R35, RZ ;  /* 0x0000002304207227 */ /* 0x000fc800078e00ff */
[----:B------:R-:W-:Y:S02]  /*1de0*/  IMAD.MOV R33, RZ, RZ, -R33 ;  /* 0x000000ffff217224 */ /* 0x000fe400078e0a21 */
[----:B------:R-:W-:Y:S02]  /*1df0*/  IMAD.MOV R32, RZ, RZ, -R32 ;  /* 0x000000ffff207224 */ /* 0x000fe400078e0a20 */
[----:B------:R-:W-:Y:S02]  /*1e00*/  IMAD.MOV R34, RZ, RZ, -R34 ;  /* 0x000000ffff227224 */ /* 0x000fe400078e0a22 */
[C---:B------:R-:W-:Y:S02]  /*1e10*/  IMAD R33, R3.reuse, R33, R36 ;  /* 0x0000002103217224 */ /* 0x040fe400078e0224 */
[--C-:B------:R-:W-:Y:S01]  /*1e20*/  @!P1 IMAD.IADD R28, R28, 0x1, -R3.reuse ;  /* 0x000000011c1c9824 */ /* 0x100fe200078e0a03 */
[----:B------:R-:W-:Y:S01]  /*1e30*/  ISETP.GT.U32.AND P1, PT, R3, R31, PT ;  /* 0x0000001f0300720c */ /* 0x000fe20003f24070 */
[----:B------:R-:W-:Y:S01]  /*1e40*/  @!P3 IMAD.IADD R29, R29, 0x1, -R3 ;  /* 0x000000011d1db824 */ /* 0x000fe200078e0a03 */
[----:B------:R-:W-:Y:S01]  /*1e50*/  ISETP.GE.AND P3, PT, R38, RZ, PT ;  /* 0x000000ff2600720c */ /* 0x000fe20003f66270 */
[----:B------:R-:W-:Y:S01]  /*1e60*/  IMAD R32, R3, R32, R35 ;  /* 0x0000002003207224 */ /* 0x000fe200078e0223 */
[----:B------:R-:W-:Y:S01]  /*1e70*/  LOP3.LUT R38, R5, 0x4a, RZ, 0xfc, !PT ;  /* 0x0000004a05267812 */ /* 0x000fe200078efcff */
[----:B------:R-:W-:-:S02]  /*1e80*/  IMAD R34, R3, R34, R37 ;  /* 0x0000002203227224 */ /* 0x000fc400078e0225 */
[----:B------:R-:W-:Y:S01]  /*1e90*/  @!P4 IMAD.IADD R30, R30, 0x1, -R3 ;  /* 0x000000011e1ec824 */ /* 0x000fe200078e0a03 */
[C---:B------:R-:W-:Y:S01]  /*1ea0*/  ISETP.GT.U32.AND P4, PT, R3.reuse, R33, PT ;  /* 0x000000210300720c */ /* 0x040fe20003f84070 */
[----:B------:R-:W-:Y:S01]  /*1eb0*/  @!P0 IMAD.MOV R28, RZ, RZ, -R28 ;  /* 0x000000ffff1c8224 */ /* 0x000fe200078e0a1c */
[C---:B------:R-:W-:Y:S01]  /*1ec0*/  ISETP.GT.U32.AND P0, PT, R3.reuse, R32, PT ;  /* 0x000000200300720c */ /* 0x040fe20003f04070 */
[----:B------:R-:W-:Y:S01]  /*1ed0*/  @!P5 IMAD.MOV R30, RZ, RZ, -R30 ;  /* 0x000000ffff1ed224 */ /* 0x000fe200078e0a1e */
[----:B------:R-:W-:Y:S01]  /*1ee0*/  ISETP.GT.U32.AND P5, PT, R3, R34, PT ;  /* 0x000000220300720c */ /* 0x000fe20003fa4070 */
[----:B------:R-:W-:Y:S01]  /*1ef0*/  @!P6 IMAD.MOV R29, RZ, RZ, -R29 ;  /* 0x000000ffff1de224 */ /* 0x000fe200078e0a1d */
[----:B------:R-:W-:Y:S01]  /*1f00*/  IABS R36, R38 ;  /* 0x0000002600247213 */ /* 0x000fe20000000000 */
[----:B------:R-:W-:Y:S01]  /*1f10*/  @!P1 IMAD.IADD R31, R31, 0x1, -R3 ;  /* 0x000000011f1f9824 */ /* 0x000fe200078e0a03 */
[----:B------:R-:W-:Y:S02]  /*1f20*/  ISETP.GE.AND P6, PT, R39, RZ, PT ;  /* 0x000000ff2700720c */ /* 0x000fe40003fc6270 */
[----:B------:R-:W-:Y:S01]  /*1f30*/  LOP3.LUT R39, R5, 0x48, RZ, 0xfc, !PT ;  /* 0x0000004805277812 */ /* 0x000fe200078efcff */
[----:B------:R-:W-:Y:S01]  /*1f40*/  IMAD.HI.U32 R35, R4, R36, RZ ;  /* 0x0000002404237227 */ /* 0x000fe200078e00ff */
[----:B------:R-:W-:-:S02]  /*1f50*/  ISETP.GT.U32.AND P1, PT, R3, R31, PT ;  /* 0x0000001f0300720c */ /* 0x000fc40003f24070 */
[----:B------:R-:W-:Y:S01]  /*1f60*/  IABS R37, R39 ;  /* 0x0000002700257213 */ /* 0x000fe20000000000 */
[----:B------:R-:W-:Y:S02]  /*1f70*/  @!P4 IMAD.IADD R33, R33, 0x1, -R3 ;  /* 0x000000012121c824 */ /* 0x000fe400078e0a03 */
[----:B------:R-:W-:Y:S02]  /*1f80*/  IMAD.MOV R35, RZ, RZ, -R35 ;  /* 0x000000ffff237224 */ /* 0x000fe400078e0a23 */
[--C-:B------:R-:W-:Y:S01]  /*1f90*/  @!P0 IMAD.IADD R32, R32, 0x1, -R3.reuse ;  /* 0x0000000120208824 */ /* 0x100fe200078e0a03 */
[----:B------:R-:W-:Y:S01]  /*1fa0*/  ISETP.GE.AND P0, PT, R38, RZ, PT ;  /* 0x000000ff2600720c */ /* 0x000fe20003f06270 */
[----:B------:R-:W-:Y:S01]  /*1fb0*/  @!P5 IMAD.IADD R34, R34, 0x1, -R3 ;  /* 0x000000012222d824 */ /* 0x000fe200078e0a03 */
[C---:B------:R-:W-:Y:S01]  /*1fc0*/  ISETP.GT.U32.AND P5, PT, R3.reuse, R33, PT ;  /* 0x000000210300720c */ /* 0x040fe20003fa4070 */
[C---:B------:R-:W-:Y:S01]  /*1fd0*/  IMAD R35, R3.reuse, R35, R36 ;  /* 0x0000002303237224 */ /* 0x040fe200078e0224 */
[----:B------:R-:W-:Y:S01]  /*1fe0*/  ISETP.GT.U32.AND P4, PT, R3, R32, PT ;  /* 0x000000200300720c */ /* 0x000fe20003f84070 */
[----:B------:R-:W-:-:S04]  /*1ff0*/  IMAD.HI.U32 R36, R4, R37, RZ ;  /* 0x0000002504247227 */ /* 0x000fc800078e00ff */
[----:B------:R-:W-:Y:S02]  /*2000*/  IMAD.MOV R36, RZ, RZ, -R36 ;  /* 0x000000ffff247224 */ /* 0x000fe400078e0a24 */
[----:B------:R-:W-:Y:S01]  /*2010*/  @!P1 IMAD.IADD R31, R31, 0x1, -R3 ;  /* 0x000000011f1f9824 */ /* 0x000fe200078e0a03 */
[----:B------:R-:W-:Y:S01]  /*2020*/  ISETP.GE.AND P1, PT, R40, RZ, PT ;  /* 0x000000ff2800720c */ /* 0x000fe20003f26270 */
[----:B------:R-:W-:Y:S01]  /*2030*/  IMAD R36, R3, R36, R37 ;  /* 0x0000002403247224 */ /* 0x000fe200078e0225 */
[----:B------:R-:W-:Y:S01]  /*2040*/  IABS R40, R42 ;  /* 0x0000002a00287213 */ /* 0x000fe20000000000 */
[----:B------:R-:W-:Y:S02]  /*2050*/  @!P5 IMAD.IADD R33, R33, 0x1, -R3 ;  /* 0x000000012121d824 */ /* 0x000fe400078e0a03 */
[----:B------:R-:W-:Y:S01]  /*2060*/  @!P2 IMAD.MOV R31, RZ, RZ, -R31 ;  /* 0x000000ffff1fa224 */ /* 0x000fe200078e0a1f */
[C---:B------:R-:W-:Y:S01]  /*2070*/  ISETP.GT.U32.AND P5, PT, R3.reuse, R36, PT ;  /* 0x000000240300720c */ /* 0x040fe20003fa4070 */
[----:B------:R-:W-:Y:S01]  /*2080*/  @!P4 IMAD.IADD R32, R32, 0x1, -R3 ;  /* 0x000000012020c824 */ /* 0x000fe200078e0a03 */
[C---:B------:R-:W-:Y:S01]  /*2090*/  ISETP.GT.U32.AND P2, PT, R3.reuse, R34, PT ;  /* 0x000000220300720c */ /* 0x040fe20003f44070 */
[----:B------:R-:W-:Y:S01]  /*20a0*/  IMAD.HI.U32 R37, R4, R40, RZ ;  /* 0x0000002804257227 */ /* 0x000fe200078e00ff */
[----:B------:R-:W-:-:S03]  /*20b0*/  ISETP.GT.U32.AND P4, PT, R3, R35, PT ;  /* 0x000000230300720c */ /* 0x000fc60003f84070 */
[----:B------:R-:W-:-:S04]  /*20c0*/  IMAD.HI.U32 R38, R4, R41, RZ ;  /* 0x0000002904267227 */ /* 0x000fc800078e00ff */
[----:B------:R-:W-:Y:S02]  /*20d0*/  IMAD.MOV R37, RZ, RZ, -R37 ;  /* 0x000000ffff257224 */ /* 0x000fe400078e0a25 */
[--C-:B------:R-:W-:Y:S02]  /*20e0*/  @!P5 IMAD.IADD R36, R36, 0x1, -R3.reuse ;  /* 0x000000012424d824 */ /* 0x100fe400078e0a03 */
[--C-:B------:R-:W-:Y:S01]  /*20f0*/  @!P2 IMAD.IADD R34, R34, 0x1, -R3.reuse ;  /* 0x000000012222a824 */ /* 0x100fe200078e0a03 */
[----:B------:R-:W-:Y:S01]  /*2100*/  ISETP.GE.AND P2, PT, R39, RZ, PT ;  /* 0x000000ff2700720c */ /* 0x000fe20003f46270 */
[----:B------:R-:W-:Y:S01]  /*2110*/  @!P4 IMAD.IADD R35, R35, 0x1, -R3 ;  /* 0x000000012323c824 */ /* 0x000fe200078e0a03 */
[----:B------:R-:W-:Y:S01]  /*2120*/  ISETP.GE.AND P4, PT, R42, RZ, PT ;  /* 0x000000ff2a00720c */ /* 0x000fe20003f86270 */
[----:B------:R-:W-:Y:S01]  /*2130*/  @!P3 IMAD.MOV R32, RZ, RZ, -R32 ;  /* 0x000000ffff20b224 */ /* 0x000fe200078e0a20 */
[C---:B------:R-:W-:Y:S01]  /*2140*/  ISETP.GT.U32.AND P3, PT, R3.reuse, R36, PT ;  /* 0x000000240300720c */ /* 0x040fe20003f64070 */
[----:B------:R-:W-:Y:S01]  /*2150*/  IMAD.HI.U32 R39, R4, R43, RZ ;  /* 0x0000002b04277227 */ /* 0x000fe200078e00ff */
[----:B------:R-:W-:-:S03]  /*2160*/  ISETP.GT.U32.AND P5, PT, R3, R35, PT ;  /* 0x000000230300720c */ /* 0x000fc60003fa4070 */
[----:B------:R-:W-:Y:S02]  /*2170*/  IMAD.MOV R42, RZ, RZ, -R38 ;  /* 0x000000ffff2a7224 */ /* 0x000fe400078e0a26 */
[C---:B------:R-:W-:Y:S02]  /*2180*/  IMAD R38, R3.reuse, R37, R40 ;  /* 0x0000002503267224 */ /* 0x040fe400078e0228 */
[----:B------:R-:W-:Y:S02]  /*2190*/  IMAD.MOV R40, RZ, RZ, -R39 ;  /* 0x000000ffff287224 */ /* 0x000fe400078e0a27 */
[C---:B------:R-:W-:Y:S01]  /*21a0*/  IMAD R39, R3.reuse, R42, R41 ;  /* 0x0000002a03277224 */ /* 0x040fe200078e0229 */
[----:B------:R-:W-:Y:S01]  /*21b0*/  IABS R42, R46 ;  /* 0x0000002e002a7213 */ /* 0x000fe20000000000 */
[C---:B------:R-:W-:Y:S01]  /*21c0*/  IMAD R37, R3.reuse, R40, R43 ;  /* 0x0000002803257224 */ /* 0x040fe200078e022b */
[----:B------:R-:W-:Y:S01]  /*21d0*/  IABS R43, R48 ;  /* 0x00000030002b7213 */ /* 0x000fe20000000000 */
[----:B------:R-:W-:Y:S01]  /*21e0*/  @!P1 IMAD.MOV R34, RZ, RZ, -R34 ;  /* 0x000000ffff229224 */ /* 0x000fe200078e0a22 */
[C---:B------:R-:W-:Y:S01]  /*21f0*/  ISETP.GT.U32.AND P1, PT, R3.reuse, R39, PT ;  /* 0x000000270300720c */ /* 0x040fe20003f24070 */
[----:B------:R-:W-:Y:S01]  /*2200*/  @!P3 IMAD.IADD R36, R36, 0x1, -R3 ;  /* 0x000000012424b824 */ /* 0x000fe200078e0a03 */
[C---:B------:R-:W-:Y:S01]  /*2210*/  ISETP.GT.U32.AND P3, PT, R3.reuse, R37, PT ;  /* 0x000000250300720c */ /* 0x040fe20003f64070 */
[----:B------:R-:W-:Y:S01]  /*2220*/  @!P6 IMAD.MOV R33, RZ, RZ, -R33 ;  /* 0x000000ffff21e224 */ /* 0x000fe200078e0a21 */
[----:B------:R-:W-:Y:S01]  /*2230*/  ISETP.GT.U32.AND P6, PT, R3, R38, PT ;  /* 0x000000260300720c */ /* 0x000fe20003fc4070 */
[----:B------:R-:W-:-:S04]  /*2240*/  IMAD.HI.U32 R40, R4, R42, RZ ;  /* 0x0000002a04287227 */ /* 0x000fc800078e00ff */
[----:B------:R-:W-:Y:S02]  /*2250*/  IMAD.MOV R40, RZ, RZ, -R40 ;  /* 0x000000ffff287224 */ /* 0x000fe400078e0a28 */
[----:B------:R-:W-:-:S04]  /*2260*/  IMAD.HI.U32 R41, R4, R43, RZ ;  /* 0x0000002b04297227 */ /* 0x000fc800078e00ff */
[--C-:B------:R-:W-:Y:S02]  /*2270*/  @!P1 IMAD.IADD R39, R39, 0x1, -R3.reuse ;  /* 0x0000000127279824 */ /* 0x100fe400078e0a03 */
[----:B------:R-:W-:Y:S02]  /*2280*/  @!P3 IMAD.IADD R37, R37, 0x1, -R3 ;  /* 0x000000012525b824 */ /* 0x000fe400078e0a03 */
[C---:B------:R-:W-:Y:S01]  /*2290*/  IMAD R40, R3.reuse, R40, R42 ;  /* 0x0000002803287224 */ /* 0x040fe200078e022a */
[----:B------:R-:W-:Y:S01]  /*22a0*/  ISETP.GT.U32.AND P3, PT, R3, R39, PT ;  /* 0x000000270300720c */ /* 0x000fe20003f64070 */
[----:B------:R-:W-:Y:S02]  /*22b0*/  IMAD.MOV R42, RZ, RZ, -R41 ;  /* 0x000000ffff2a7224 */ /* 0x000fe400078e0a29 */
[----:B------:R-:W-:Y:S01]  /*22c0*/  @!P6 IMAD.IADD R38, R38, 0x1, -R3 ;  /* 0x000000012626e824 */ /* 0x000fe200078e0a03 */
[----:B------:R-:W-:Y:S01]  /*22d0*/  ISETP.GE.AND P6, PT, R45, RZ, PT ;  /* 0x000000ff2d00720c */ /* 0x000fe20003fc6270 */
[----:B------:R-:W-:Y:S01]  /*22e0*/  IMAD R41, R3, R42, R43 ;  /* 0x0000002a03297224 */ /* 0x000fe200078e022b */
[----:B------:R-:W-:Y:S01]  /*22f0*/  IABS R45, R50 ;  /* 0x00000032002d7213 */ /* 0x000fe20000000000 */
[----:B------:R-:W-:Y:S01]  /*2300*/  @!P5 IMAD.IADD R35, R35, 0x1, -R3 ;  /* 0x000000012323d824 */ /* 0x000fe200078e0a03 */
[C---:B------:R-:W-:Y:S01]  /*2310*/  ISETP.GT.U32.AND P1, PT, R3.reuse, R38, PT ;  /* 0x000000260300720c */ /* 0x040fe20003f24070 */
[----:B------:R-:W-:Y:S01]  /*2320*/  @!P2 IMAD.MOV R36, RZ, RZ, -R36 ;  /* 0x000000ffff24a224 */ /* 0x000fe200078e0a24 */
[----:B------:R-:W-:Y:S01]  /*2330*/  ISETP.GE.AND P5, PT, R44, RZ, PT ;  /* 0x000000ff2c00720c */ /* 0x000fe20003fa6270 */
[----:B------:R-:W-:Y:S01]  /*2340*/  @!P0 IMAD.MOV R35, RZ, RZ, -R35 ;  /* 0x000000ffff238224 */ /* 0x000fe200078e0a23 */
[----:B------:R-:W-:Y:S01]  /*2350*/  ISETP.GT.U32.AND P0, PT, R3, R37, PT ;  /* 0x000000250300720c */ /* 0x000fe20003f04070 */
[----:B------:R-:W-:Y:S01]  /*2360*/  @!P3 IMAD.IADD R39, R39, 0x1, -R3 ;  /* 0x000000012727b824 */ /* 0x000fe200078e0a03 */
[----:B------:R-:W-:Y:S01]  /*2370*/  ISETP.GT.U32.AND P3, PT, R3, R41, PT ;  /* 0x000000290300720c */ /* 0x000fe20003f64070 */
[----:B------:R-:W-:Y:S01]  /*2380*/  IMAD.HI.U32 R43, R4, R45, RZ ;  /* 0x0000002d042b7227 */ /* 0x000fe200078e00ff */
[----:B------:R-:W-:-:S05]  /*2390*/  IABS R44, R49 ;  /* 0x00000031002c7213 */ /* 0x000fca0000000000 */
[----:B------:R-:W-:Y:S01]  /*23a0*/  @!P1 IMAD.IADD R38, R38, 0x1, -R3 ;  /* 0x0000000126269824 */ /* 0x000fe200078e0a03 */
[----:B------:R-:W-:Y:S01]  /*23b0*/  ISETP.GT.U32.AND P1, PT, R3, R40, PT ;  /* 0x000000280300720c */ /* 0x000fe20003f24070 */
[----:B------:R-:W-:-:S04]  /*23c0*/  IMAD.HI.U32 R42, R4, R44, RZ ;  /* 0x0000002c042a7227 */ /* 0x000fc800078e00ff */
[--C-:B------:R-:W-:Y:S02]  /*23d0*/  @!P3 IMAD.IADD R41, R41, 0x1, -R3.reuse ;  /* 0x000000012929b824 */ /* 0x100fe400078e0a03 */
[----:B------:R-:W-:Y:S01]  /*23e0*/  @!P0 IMAD.IADD R37, R37, 0x1, -R3 ;  /* 0x0000000125258824 */ /* 0x000fe200078e0a03 */
[----:B------:R-:W-:Y:S01]  /*23f0*/  ISETP.GE.AND P0, PT, R46, RZ, PT ;  /* 0x000000ff2e00720c */ /* 0x000fe20003f06270 */
[----:B------:R-:W-:Y:S01]  /*2400*/  IMAD.MOV R42, RZ, RZ, -R42 ;  /* 0x000000ffff2a7224 */ /* 0x000fe200078e0a2a */
[C---:B------:R-:W-:Y:S01]  /*2410*/  ISETP.GT.U32.AND P3, PT, R3.reuse, R41, PT ;  /* 0x000000290300720c */ /* 0x040fe20003f64070 */
[----:B------:R-:W-:Y:S02]  /*2420*/  IMAD.MOV R46, RZ, RZ, -R43 ;  /* 0x000000ffff2e7224 */ /* 0x000fe400078e0a2b */
[----:B------:R-:W-:Y:S01]  /*2430*/  @!P1 IMAD.IADD R40, R40, 0x1, -R3 ;  /* 0x0000000128289824 */ /* 0x000fe200078e0a03 */
[----:B------:R-:W-:Y:S01]  /*2440*/  ISETP.GE.AND P1, PT, R48, RZ, PT ;  /* 0x000000ff3000720c */ /* 0x000fe20003f26270 */
[----:B------:R-:W-:-:S02]  /*2450*/  IMAD R42, R3, R42, R44 ;  /* 0x0000002a032a7224 */ /* 0x000fc400078e022c */
[C---:B------:R-:W-:Y:S01]  /*2460*/  IMAD R43, R3.reuse, R46, R45 ;  /* 0x0000002e032b7224 */ /* 0x040fe200078e022d */
[----:B------:R-:W-:Y:S01]  /*2470*/  ISETP.GT.U32.AND P2, PT, R3, R40, PT ;  /* 0x000000280300720c */ /* 0x000fe20003f44070 */
[----:B------:R-:W-:Y:S01]  /*2480*/  IMAD.HI.U32 R44, R4, R47, RZ ;  /* 0x0000002f042c7227 */ /* 0x000fe200078e00ff */
[----:B------:R-:W-:-:S03]  /*2490*/  LOP3.LUT R45, R5, 0x36, RZ, 0xfc, !PT ;  /* 0x00000036052d7812 */ /* 0x000fc600078efcff */
[----:B------:R-:W-:Y:S01]  /*24a0*/  @!P4 IMAD.MOV R38, RZ, RZ, -R38 ;  /* 0x000000ffff26c224 */ /* 0x000fe200078e0a26 */
[----:B------:R-:W-:Y:S01]  /*24b0*/  ISETP.GT.U32.AND P4, PT, R3, R42, PT ;  /* 0x0000002a0300720c */ /* 0x000fe20003f84070 */
[----:B------:R-:W-:Y:S01]  /*24c0*/  @!P3 IMAD.IADD R41, R41, 0x1, -R3 ;  /* 0x000000012929b824 */ /* 0x000fe200078e0a03 */
[C---:B------:R-:W-:Y:S01]  /*24d0*/  ISETP.GT.U32.AND P3, PT, R3.reuse, R43, PT ;  /* 0x0000002b0300720c */ /* 0x040fe20003f64070 */
[----:B------:R-:W-:Y:S01]  /*24e0*/  IMAD.MOV R44, RZ, RZ, -R44 ;  /* 0x000000ffff2c7224 */ /* 0x000fe200078e0a2c */
[----:B------:R-:W-:Y:S01]  /*24f0*/  IABS R46, R45 ;  /* 0x0000002d002e7213 */ /* 0x000fe20000000000 */
[----:B------:R-:W-:Y:S02]  /*2500*/  @!P1 IMAD.MOV R41, RZ, RZ, -R41 ;  /* 0x000000ffff299224 */ /* 0x000fe400078e0a29 */
[----:B------:R-:W-:Y:S01]  /*2510*/  IMAD R44, R3, R44, R47 ;  /* 0x0000002c032c7224 */ /* 0x000fe200078e022f */
[----:B------:R-:W-:Y:S01]  /*2520*/  LOP3.LUT R47, R5, 0x34, RZ, 0xfc, !PT ;  /* 0x00000034052f7812 */ /* 0x000fe200078efcff */
[----:B------:R-:W-:Y:S01]  /*2530*/  @!P2 IMAD.IADD R40, R40, 0x1, -R3 ;  /* 0x000000012828a824 */ /* 0x000fe200078e0a03 */
[----:B------:R-:W-:Y:S01]  /*2540*/  ISETP.GE.AND P2, PT, R51, RZ, PT ;  /* 0x000000ff3300720c */ /* 0x000fe20003f46270 */
[----:B------:R-:W-:Y:S01]  /*2550*/  @!P5 IMAD.MOV R39, RZ, RZ, -R39 ;  /* 0x000000ffff27d224 */ /* 0x000fe200078e0a27 */
[----:B------:R-:W-:Y:S01]  /*2560*/  ISETP.GT.U32.AND P1, PT, R3, R44, PT ;  /* 0x0000002c0300720c */ /* 0x000fe20003f24070 */
[--C-:B------:R-:W-:Y:S01]  /*2570*/  @!P4 IMAD.IADD R42, R42, 0x1, -R3.reuse ;  /* 0x000000012a2ac824 */ /* 0x100fe200078e0a03 */
[----:B------:R-:W-:Y:S01]  /*2580*/  ISETP.GE.AND P5, PT, R49, RZ, PT ;  /* 0x000000ff3100720c */ /* 0x000fe20003fa6270 */
        /* <DEDUP_REMOVED lines=10> */
[----:B------:R-:W-:Y:S01]  /*2630*/  LOP3.LUT R50, R5, 0x32, RZ, 0xfc, !PT ;  /* 0x0000003205327812 */ /* 0x000fe200078efcff */
[--C-:B------:R-:W-:Y:S01]  /*2640*/  @!P1 IMAD.IADD R44, R44, 0x1, -R3.reuse ;  /* 0x000000012c2c9824 */ /* 0x100fe200078e0a03 */
[----:B------:R-:W-:Y:S01]  /*2650*/  IABS R51, R52 ;  /* 0x0000003400337213 */ /* 0x000fe20000000000 */
[C---:B------:R-:W-:Y:S01]  /*2660*/  IMAD R45, R3.reuse, R45, R46 ;  /* 0x0000002d032d7224 */ /* 0x040fe200078e022e */
[----:B------:R-:W-:Y:S01]  /*2670*/  IABS R49, R50 ;  /* 0x0000003200317213 */ /* 0x000fe20000000000 */
[----:B------:R-:W-:Y:S01]  /*2680*/  @!P4 IMAD.IADD R42, R42, 0x1, -R3 ;  /* 0x000000012a2ac824 */ /* 0x000fe200078e0a03 */
[----:B------:R-:W-:Y:S01]  /*2690*/  ISETP.GT.U32.AND P1, PT, R3, R44, PT ;  /* 0x0000002c0300720c */ /* 0x000fe20003f24070 */
[----:B------:R-:W-:Y:S01]  /*26a0*/  IMAD.HI.U32 R46, R4, R48, RZ ;  /* 0x00000030042e7227 */ /* 0x000fe200078e00ff */
[----:B------:R-:W-:-:S03]  /*26b0*/  ISETP.GE.AND P4, PT, R47, RZ, PT ;  /* 0x000000ff2f00720c */ /* 0x000fc60003f86270 */
[----:B------:R-:W-:Y:S01]  /*26c0*/  @!P3 IMAD.IADD R43, R43, 0x1, -R3 ;  /* 0x000000012b2bb824 */ /* 0x000fe200078e0a03 */
[----:B------:R-:W-:Y:S01]  /*26d0*/  ISETP.GT.U32.AND P3, PT, R3, R45, PT ;  /* 0x0000002d0300720c */ /* 0x000fe20003f64070 */
[----:B------:R-:W-:-:S04]  /*26e0*/  IMAD.HI.U32 R47, R4, R49, RZ ;  /* 0x00000031042f7227 */ /* 0x000fc800078e00ff */
[----:B------:R-:W-:Y:S01]  /*26f0*/  @!P5 IMAD.MOV R42, RZ, RZ, -R42 ;  /* 0x000000ffff2ad224 */ /* 0x000fe200078e0a2a */
[----:B------:R-:W-:Y:S01]  /*2700*/  ISETP.GE.AND P5, PT, R50, RZ, PT ;  /* 0x000000ff3200720c */ /* 0x000fe20003fa6270 */
[----:B------:R-:W-:Y:S02]  /*2710*/  IMAD.MOV R46, RZ, RZ, -R46 ;  /* 0x000000ffff2e7224 */ /* 0x000fe400078e0a2e */
[----:B------:R-:W-:Y:S02]  /*2720*/  IMAD.MOV R50, RZ, RZ, -R47 ;  /* 0x000000ffff327224 */ /* 0x000fe400078e0a2f */
[C---:B------:R-:W-:Y:S02]  /*2730*/  IMAD R46, R3.reuse, R46, R48 ;  /* 0x0000002e032e7224 */ /* 0x040fe400078e0230 */
[C---:B------:R-:W-:Y:S02]  /*2740*/  IMAD R48, R3.reuse, R50, R49 ;  /* 0x0000003203307224 */ /* 0x040fe400078e0231 */
[--C-:B------:R-:W-:Y:S01]  /*2750*/  @!P1 IMAD.IADD R44, R44, 0x1, -R3.reuse ;  /* 0x000000012c2c9824 */ /* 0x100fe200078e0a03 */
[----:B------:R-:W-:Y:S01]  /*2760*/  ISETP.GT.U32.AND P1, PT, R3, R46, PT ;  /* 0x0000002e0300720c */ /* 0x000fe20003f24070 */
[----:B------:R-:W-:-:S02]  /*2770*/  @!P3 IMAD.IADD R45, R45, 0x1, -R3 ;  /* 0x000000012d2db824 */ /* 0x000fc400078e0a03 */
[----:B------:R-:W-:Y:S01]  /*2780*/  @!P2 IMAD.MOV R44, RZ, RZ, -R44 ;  /* 0x000000ffff2ca224 */ /* 0x000fe200078e0a2c */
[C---:B------:R-:W-:Y:S01]  /*2790*/  ISETP.GT.U32.AND P2, PT, R3.reuse, R48, PT ;  /* 0x000000300300720c */ /* 0x040fe20003f44070 */
[----:B------:R-:W-:Y:S01]  /*27a0*/  IMAD.HI.U32 R47, R4, R51, RZ ;  /* 0x00000033042f7227 */ /* 0x000fe200078e00ff */
[----:B------:R-:W-:-:S03]  /*27b0*/  ISETP.GT.U32.AND P3, PT, R3, R45, PT ;  /* 0x0000002d0300720c */ /* 0x000fc60003f64070 */
[----:B------:R-:W-:Y:S02]  /*27c0*/  IMAD.MOV R50, RZ, RZ, -R47 ;  /* 0x000000ffff327224 */ /* 0x000fe400078e0a2f */
[----:B------:R-:W-:Y:S01]  /*27d0*/  @!P6 IMAD.MOV R43, RZ, RZ, -R43 ;  /* 0x000000ffff2be224 */ /* 0x000fe200078e0a2b */
[----:B------:R-:W-:Y:S01]  /*27e0*/  ISETP.GE.AND P6, PT, R52, RZ, PT ;  /* 0x000000ff3400720c */ /* 0x000fe20003fc6270 */
[----:B------:R-:W-:Y:S01]  /*27f0*/  IMAD R50, R3, R50, R51 ;  /* 0x0000003203327224 */ /* 0x000fe200078e0233 */
[----:B------:R-:W-:Y:S01]  /*2800*/  IABS R52, R53 ;  /* 0x0000003500347213 */ /* 0x000fe20000000000 */
[--C-:B------:R-:W-:Y:S02]  /*2810*/  @!P1 IMAD.IADD R46, R46, 0x1, -R3.reuse ;  /* 0x000000012e2e9824 */ /* 0x100fe400078e0a03 */
[--C-:B------:R-:W-:Y:S02]  /*2820*/  @!P2 IMAD.IADD R48, R48, 0x1, -R3.reuse ;  /* 0x000000013030a824 */ /* 0x100fe400078e0a03 */
[----:B------:R-:W-:Y:S01]  /*2830*/  @!P3 IMAD.IADD R45, R45, 0x1, -R3 ;  /* 0x000000012d2db824 */ /* 0x000fe200078e0a03 */
[C---:B------:R-:W-:Y:S01]  /*2840*/  ISETP.GT.U32.AND P1, PT, R3.reuse, R46, PT ;  /* 0x0000002e0300720c */ /* 0x040fe20003f24070 */
[----:B------:R-:W-:Y:S01]  /*2850*/  IMAD.HI.U32 R47, R4, R52, RZ ;  /* 0x00000034042f7227 */ /* 0x000fe200078e00ff */
[----:B------:R-:W-:-:S02]  /*2860*/  ISETP.GT.U32.AND P3, PT, R3, R50, PT ;  /* 0x000000320300720c */ /* 0x000fc40003f64070 */
[----:B------:R-:W-:Y:S01]  /*2870*/  ISETP.GT.U32.AND P2, PT, R3, R48, PT ;  /* 0x000000300300720c */ /* 0x000fe20003f44070 */
[----:B------:R-:W-:-:S04]  /*2880*/  IMAD.HI.U32 R49, R4, R54, RZ ;  /* 0x0000003604317227 */ /* 0x000fc800078e00ff */
[----:B------:R-:W-:Y:S02]  /*2890*/  IMAD.MOV R47, RZ, RZ, -R47 ;  /* 0x000000ffff2f7224 */ /* 0x000fe400078e0a2f */
[----:B------:R-:W-:Y:S02]  /*28a0*/  IMAD.MOV R49, RZ, RZ, -R49 ;  /* 0x000000ffff317224 */ /* 0x000fe400078e0a31 */
[----:B------:R-:W-:Y:S01]  /*28b0*/  IMAD R52, R3, R47, R52 ;  /* 0x0000002f03347224 */ /* 0x000fe200078e0234 */
[----:B------:R-:W-:Y:S01]  /*28c0*/  LOP3.LUT R47, R5, 0x28, RZ, 0xfc, !PT ;  /* 0x00000028052f7812 */ /* 0x000fe200078efcff */
[--C-:B------:R-:W-:Y:S01]  /*28d0*/  @!P1 IMAD.IADD R46, R46, 0x1, -R3.reuse ;  /* 0x000000012e2e9824 */ /* 0x100fe200078e0a03 */
[----:B------:R-:W-:Y:S01]  /*28e0*/  ISETP.GE.AND P1, PT, R55, RZ, PT ;  /* 0x000000ff3700720c */ /* 0x000fe20003f26270 */
[--C-:B------:R-:W-:Y:S01]  /*28f0*/  @!P3 IMAD.IADD R50, R50, 0x1, -R3.reuse ;  /* 0x000000013232b824 */ /* 0x100fe200078e0a03 */
[----:B------:R-:W-:Y:S01]  /*2900*/  IABS R58, R47 ;  /* 0x0000002f003a7213 */ /* 0x000fe20000000000 */
[----:B------:R-:W-:Y:S01]  /*2910*/  IMAD R54, R3, R49, R54 ;  /* 0x0000003103367224 */ /* 0x000fe200078e0236 */
[----:B------:R-:W-:Y:S01]  /*2920*/  LOP3.LUT R55, R5, 0x22, RZ, 0xfc, !PT ;  /* 0x0000002205377812 */ /* 0x000fe200078efcff */
[----:B------:R-:W-:Y:S01]  /*2930*/  @!P2 IMAD.IADD R48, R48, 0x1, -R3 ;  /* 0x000000013030a824 */ /* 0x000fe200078e0a03 */
[C---:B------:R-:W-:Y:S01]  /*2940*/  ISETP.GT.U32.AND P2, PT, R3.reuse, R52, PT ;  /* 0x000000340300720c */ /* 0x040fe20003f44070 */
[----:B------:R-:W-:Y:S01]  /*2950*/  @!P4 IMAD.MOV R46, RZ, RZ, -R46 ;  /* 0x000000ffff2ec224 */ /* 0x000fe200078e0a2e */
[C---:B------:R-:W-:Y:S01]  /*2960*/  ISETP.GT.U32.AND P3, PT, R3.reuse, R50, PT ;  /* 0x000000320300720c */ /* 0x040fe20003f64070 */
[----:B------:R-:W-:Y:S01]  /*2970*/  IMAD.HI.U32 R51, R4, R56, RZ ;  /* 0x0000003804337227 */ /* 0x000fe200078e00ff */
[----:B------:R-:W-:-:S02]  /*2980*/  ISETP.GT.U32.AND P4, PT, R3, R54, PT ;  /* 0x000000360300720c */ /* 0x000fc40003f84070 */
[----:B------:R-:W-:Y:S01]  /*2990*/  IABS R64, R55 ;  /* 0x0000003700407213 */ /* 0x000fe20000000000 */
[----:B------:R-:W-:Y:S02]  /*29a0*/  IMAD.MOV R51, RZ, RZ, -R51 ;  /* 0x000000ffff337224 */ /* 0x000fe400078e0a33 */
[----:B------:R-:W-:Y:S01]  /*29b0*/  @!P0 IMAD.MOV R45, RZ, RZ, -R45 ;  /* 0x000000ffff2d8224 */ /* 0x000fe200078e0a2d */
[----:B------:R-:W-:Y:S01]  /*29c0*/  ISETP.GE.AND P0, PT, R53, RZ, PT ;  /* 0x000000ff3500720c */ /* 0x000fe20003f06270 */
[----:B------:R-:W-:Y:S01]  /*29d0*/  IMAD R56, R3, R51, R56 ;  /* 0x0000003303387224 */ /* 0x000fe200078e0238 */
[----:B------:R-:W-:Y:S01]  /*29e0*/  LOP3.LUT R51, R5, 0x26, RZ, 0xfc, !PT ;  /* 0x0000002605337812 */ /* 0x000fe200078efcff */
[--C-:B------:R-:W-:Y:S01]  /*29f0*/  @!P2 IMAD.IADD R52, R52, 0x1, -R3.reuse ;  /* 0x000000013434a824 */ /* 0x100fe200078e0a03 */
[----:B------:R-:W-:Y:S01]  /*2a00*/  ISETP.GE.AND P2, PT, R47, RZ, PT ;  /* 0x000000ff2f00720c */ /* 0x000fe20003f46270 */
[--C-:B------:R-:W-:Y:S01]  /*2a10*/  @!P3 IMAD.IADD R50, R50, 0x1, -R3.reuse ;  /* 0x000000013232b824 */ /* 0x100fe200078e0a03 */
[----:B------:R-:W-:Y:S01]  /*2a20*/  IABS R60, R51 ;  /* 0x00000033003c7213 */ /* 0x000fe20000000000 */
[----:B------:R-:W-:Y:S01]  /*2a30*/  @!P4 IMAD.IADD R54, R54, 0x1, -R3 ;  /* 0x000000013636c824 */ /* 0x000fe200078e0a03 */
[C---:B------:R-:W-:Y:S01]  /*2a40*/  ISETP.GT.U32.AND P4, PT, R3.reuse, R52, PT ;  /* 0x000000340300720c */ /* 0x040fe20003f84070 */
[----:B------:R-:W-:Y:S01]  /*2a50*/  IMAD.HI.U32 R47, R4, R58, RZ ;  /* 0x0000003a042f7227 */ /* 0x000fe200078e00ff */
[----:B------:R-:W-:-:S02]  /*2a60*/  ISETP.GT.U32.AND P3, PT, R3, R56, PT ;  /* 0x000000380300720c */ /* 0x000fc40003f64070 */
[----:B------:R-:W-:Y:S01]  /*2a70*/  LOP3.LUT R53, R5, 0x24, RZ, 0xfc, !PT ;  /* 0x0000002405357812 */ /* 0x000fe200078efcff */
[----:B------:R-:W-:Y:S01]  /*2a80*/  @!P6 IMAD.MOV R50, RZ, RZ, -R50 ;  /* 0x000000ffff32e224 */ /* 0x000fe200078e0a32 */
[----:B------:R-:W-:Y:S01]  /*2a90*/  ISETP.GT.U32.AND P6, PT, R3, R54, PT ;  /* 0x000000360300720c */ /* 0x000fe20003fc4070 */
[----:B------:R-:W-:Y:S01]  /*2aa0*/  IMAD.MOV R49, RZ, RZ, -R47 ;  /* 0x000000ffff317224 */ /* 0x000fe200078e0a2f */
[----:B------:R-:W-:Y:S01]  /*2ab0*/  IABS R62, R53 ;  /* 0x00000035003e7213 */ /* 0x000fe20000000000 */
[----:B------:R-:W-:-:S04]  /*2ac0*/  IMAD.HI.U32 R47, R4, R60, RZ ;  /* 0x0000003c042f7227 */ /* 0x000fc800078e00ff */
[C---:B------:R-:W-:Y:S02]  /*2ad0*/  IMAD R58, R3.reuse, R49, R58 ;  /* 0x00000031033a7224 */ /* 0x040fe400078e023a */
[----:B------:R-:W-:Y:S02]  /*2ae0*/  IMAD.MOV R47, RZ, RZ, -R47 ;  /* 0x000000ffff2f7224 */ /* 0x000fe400078e0a2f */
[--C-:B------:R-:W-:Y:S01]  /*2af0*/  @!P4 IMAD.IADD R52, R52, 0x1, -R3.reuse ;  /* 0x000000013434c824 */ /* 0x100fe200078e0a03 */
[C---:B------:R-:W-:Y:S01]  /*2b00*/  ISETP.GT.U32.AND P4, PT, R3.reuse, R58, PT ;  /* 0x0000003a0300720c */ /* 0x040fe20003f84070 */
[C---:B------:R-:W-:Y:S02]  /*2b10*/  IMAD R60, R3.reuse, R47, R60 ;  /* 0x0000002f033c7224 */ /* 0x040fe400078e023c */
[----:B------:R-:W-:Y:S02]  /*2b20*/  @!P6 IMAD.IADD R54, R54, 0x1, -R3 ;  /* 0x000000013636e824 */ /* 0x000fe400078e0a03 */
[----:B------:R-:W-:Y:S01]  /*2b30*/  IMAD.HI.U32 R47, R4, R62, RZ ;  /* 0x0000003e042f7227 */ /* 0x000fe200078e00ff */
[----:B------:R-:W-:-:S03]  /*2b40*/  ISETP.GT.U32.AND P6, PT, R3, R60, PT ;  /* 0x0000003c0300720c */ /* 0x000fc60003fc4070 */
[----:B------:R-:W-:Y:S02]  /*2b50*/  @!P3 IMAD.IADD R56, R56, 0x1, -R3 ;  /* 0x000000013838b824 */ /* 0x000fe400078e0a03 */
[----:B------:R-:W-:Y:S02]  /*2b60*/  IMAD.MOV R49, RZ, RZ, -R47 ;  /* 0x000000ffff317224 */ /* 0x000fe400078e0a2f */
[----:B------:R-:W-:Y:S01]  /*2b70*/  @!P4 IMAD.IADD R58, R58, 0x1, -R3 ;  /* 0x000000013a3ac824 */ /* 0x000fe200078e0a03 */
[----:B------:R-:W-:Y:S01]  /*2b80*/  ISETP.GT.U32.AND P3, PT, R3, R56, PT ;  /* 0x000000380300720c */ /* 0x000fe20003f64070 */
[----:B------:R-:W-:Y:S01]  /*2b90*/  IMAD.HI.U32 R47, R4, R64, RZ ;  /* 0x00000040042f7227 */ /* 0x000fe200078e00ff */
[----:B------:R-:W-:-:S03]  /*2ba0*/  ISETP.GE.AND P4, PT, R53, RZ, PT ;  /* 0x000000ff3500720c */ /* 0x000fc60003f86270 */
[----:B------:R-:W-:Y:S01]  /*2bb0*/  @!P6 IMAD.IADD R60, R60, 0x1, -R3 ;  /* 0x000000013c3ce824 */ /* 0x000fe200078e0a03 */
[C---:B------:R-:W-:Y:S01]  /*2bc0*/  ISETP.GT.U32.AND P6, PT, R3.reuse, R58, PT ;  /* 0x0000003a0300720c */ /* 0x040fe20003fc4070 */
[----:B------:R-:W-:Y:S02]  /*2bd0*/  IMAD R62, R3, R49, R62 ;  /* 0x00000031033e7224 */ /* 0x000fe400078e023e */
[----:B------:R-:W-:Y:S02]  /*2be0*/  IMAD.MOV R49, RZ, RZ, -R47 ;  /* 0x000000ffff317224 */ /* 0x000fe400078e0a2f */
[----:B------:R-:W-:Y:S01]  /*2bf0*/  @!P5 IMAD.MOV R48, RZ, RZ, -R48 ;  /* 0x000000ffff30d224 */ /* 0x000fe200078e0a30 */
[----:B------:R-:W-:Y:S01]  /*2c00*/  ISETP.GE.AND P5, PT, R57, RZ, PT ;  /* 0x000000ff3900720c */ /* 0x000fe20003fa6270 */
[----:B------:R-:W-:Y:S01]  /*2c10*/  IMAD R64, R3, R49, R64 ;  /* 0x0000003103407224 */ /* 0x000fe200078e0240 */
[----:B------:R-:W-:Y:S01]  /*2c20*/  LOP3.LUT R57, R5, 0x20, RZ, 0xfc, !PT ;  /* 0x0000002005397812 */ /* 0x000fe200078efcff */
[----:B------:R-:W-:Y:S01]  /*2c30*/  @!P0 IMAD.MOV R52, RZ, RZ, -R52 ;  /* 0x000000ffff348224 */ /* 0x000fe200078e0a34 */
[C---:B------:R-:W-:Y:S01]  /*2c40*/  ISETP.GT.U32.AND P0, PT, R3.reuse, R60, PT ;  /* 0x0000003c0300720c */ /* 0x040fe20003f04070 */
[--C-:B------:R-:W-:Y:S01]  /*2c50*/  @!P3 IMAD.IADD R56, R56, 0x1, -R3.reuse ;  /* 0x000000013838b824 */ /* 0x100fe200078e0a03 */
[----:B------:R-:W-:Y:S01]  /*2c60*/  IABS R66, R57 ;  /* 0x0000003900427213 */ /* 0x000fe20000000000 */
[----:B------:R-:W-:Y:S01]  /*2c70*/  @!P6 IMAD.IADD R58, R58, 0x1, -R3 ;  /* 0x000000013a3ae824 */ /* 0x000fe200078e0a03 */
[----:B------:R-:W-:Y:S01]  /*2c80*/  ISETP.GT.U32.AND P6, PT, R3, R64, PT ;  /* 0x000000400300720c */ /* 0x000fe20003fc4070 */
[----:B------:R-:W-:Y:S01]  /*2c90*/  @!P1 IMAD.MOV R54, RZ, RZ, -R54 ;  /* 0x000000ffff369224 */ /* 0x000fe200078e0a36 */
[----:B------:R-:W-:Y:S01]  /*2ca0*/  ISETP.GE.AND P3, PT, R51, RZ, PT ;  /* 0x000000ff3300720c */ /* 0x000fe20003f66270 */
[----:B------:R-:W-:Y:S01]  /*2cb0*/  IMAD.HI.U32 R47, R4, R66, RZ ;  /* 0x00000042042f7227 */ /* 0x000fe200078e00ff */
[----:B------:R-:W-:-:S02]  /*2cc0*/  LOP3.LUT R51, R5, 0x1c, RZ, 0xfc, !PT ;  /* 0x0000001c05337812 */ /* 0x000fc400078efcff */
[C---:B------:R-:W-:Y:S01]  /*2cd0*/  ISETP.GT.U32.AND P1, PT, R3.reuse, R62, PT ;  /* 0x0000003e0300720c */ /* 0x040fe20003f24070 */
[----:B------:R-:W-:Y:S01]  /*2ce0*/  IMAD.MOV R47, RZ, RZ, -R47 ;  /* 0x000000ffff2f7224 */ /* 0x000fe200078e0a2f */
[----:B------:R-:W-:Y:S01]  /*2cf0*/  IABS R70, R51 ;  /* 0x0000003300467213 */ /* 0x000fe20000000000 */
[--C-:B------:R-:W-:Y:S02]  /*2d00*/  @!P0 IMAD.IADD R60, R60, 0x1, -R3.reuse ;  /* 0x000000013c3c8824 */ /* 0x100fe400078e0a03 */
[----:B------:R-:W-:Y:S01]  /*2d10*/  IMAD R66, R3, R47, R66 ;  /* 0x0000002f03427224 */ /* 0x000fe200078e0242 */
[----:B------:R-:W-:Y:S01]  /*2d20*/  LOP3.LUT R47, R5, 0x1e, RZ, 0xfc, !PT ;  /* 0x0000001e052f7812 */ /* 0x000fe200078efcff */
[----:B------:R-:W-:Y:S02]  /*2d30*/  @!P6 IMAD.IADD R64, R64, 0x1, -R3 ;  /* 0x000000014040e824 */ /* 0x000fe400078e0a03 */
[----:B------:R-:W-:Y:S01]  /*2d40*/  @!P3 IMAD.MOV R60, RZ, RZ, -R60 ;  /* 0x000000ffff3cb224 */ /* 0x000fe200078e0a3c */
[----:B------:R-:W-:Y:S01]  /*2d50*/  IABS R68, R47 ;  /* 0x0000002f00447213 */ /* 0x000fe20000000000 */
[----:B------:R-:W-:Y:S01]  /*2d60*/  @!P5 IMAD.MOV R56, RZ, RZ, -R56 ;  /* 0x000000ffff38d224 */ /* 0x000fe200078e0a38 */
[----:B------:R-:W-:Y:S01]  /*2d70*/  ISETP.GT.U32.AND P3, PT, R3, R64, PT ;  /* 0x000000400300720c */ /* 0x000fe20003f64070 */
[----:B------:R-:W-:Y:S01]  /*2d80*/  IMAD.HI.U32 R49, R4, R70, RZ ;  /* 0x0000004604317227 */ /* 0x000fe200078e00ff */
[----:B------:R-:W-:-:S02]  /*2d90*/  ISETP.GE.AND P5, PT, R55, RZ, PT ;  /* 0x000000ff3700720c */ /* 0x000fc40003fa6270 */
[----:B------:R-:W-:Y:S01]  /*2da0*/  ISETP.GE.AND P6, PT, R47, RZ, PT ;  /* 0x000000ff2f00720c */ /* 0x000fe20003fc6270 */
[----:B------:R-:W-:Y:S01]  /*2db0*/  IMAD.HI.U32 R47, R4, R68, RZ ;  /* 0x00000044042f7227 */ /* 0x000fe200078e00ff */
[----:B------:R-:W-:Y:S02]  /*2dc0*/  ISETP.GT.U32.AND P0, PT, R3, R66, PT ;  /* 0x000000420300720c */ /* 0x000fe40003f04070 */
[----:B------:R-:W-:Y:S01]  /*2dd0*/  LOP3.LUT R55, R5, 0x14, RZ, 0xfc, !PT ;  /* 0x0000001405377812 */ /* 0x000fe200078efcff */
[----:B------:R-:W-:Y:S02]  /*2de0*/  IMAD.MOV R49, RZ, RZ, -R49 ;  /* 0x000000ffff317224 */ /* 0x000fe400078e0a31 */
[----:B------:R-:W-:Y:S01]  /*2df0*/  IMAD.MOV R47, RZ, RZ, -R47 ;  /* 0x000000ffff2f7224 */ /* 0x000fe200078e0a2f */
[----:B------:R-:W-:Y:S01]  /*2e00*/  IABS R78, R55 ;  /* 0x00000037004e7213 */ /* 0x000fe20000000000 */
[--C-:B------:R-:W-:Y:S01]  /*2e10*/  @!P1 IMAD.IADD R62, R62, 0x1, -R3.reuse ;  /* 0x000000013e3e9824 */ /* 0x100fe200078e0a03 */
[----:B------:R-:W-:Y:S01]  /*2e20*/  ISETP.GE.AND P1, PT, R57, RZ, PT ;  /* 0x000000ff3900720c */ /* 0x000fe20003f26270 */
[----:B------:R-:W-:Y:S01]  /*2e30*/  IMAD R70, R3, R49, R70 ;  /* 0x0000003103467224 */ /* 0x000fe200078e0246 */
[C---:B------:R-:W-:Y:S01]  /*2e40*/  LOP3.LUT R49, R5.reuse, 0x18, RZ, 0xfc, !PT ;  /* 0x0000001805317812 */ /* 0x040fe200078efcff */
[--C-:B------:R-:W-:Y:S01]  /*2e50*/  @!P3 IMAD.IADD R64, R64, 0x1, -R3.reuse ;  /* 0x000000014040b824 */ /* 0x100fe200078e0a03 */
[----:B------:R-:W-:Y:S01]  /*2e60*/  LOP3.LUT R57, R5, 0x10, RZ, 0xfc, !PT ;  /* 0x0000001005397812 */ /* 0x000fe200078efcff */
[----:B------:R-:W-:Y:S01]  /*2e70*/  IMAD R68, R3, R47, R68 ;  /* 0x0000002f03447224 */ /* 0x000fe200078e0244 */
[----:B------:R-:W-:Y:S01]  /*2e80*/  LOP3.LUT R47, R5, 0x1a, RZ, 0xfc, !PT ;  /* 0x0000001a052f7812 */ /* 0x000fe200078efcff */
[----:B------:R-:W-:Y:S01]  /*2e90*/  @!P2 IMAD.MOV R58, RZ, RZ, -R58 ;  /* 0x000000ffff3aa224 */ /* 0x000fe200078e0a3a */
[C---:B------:R-:W-:Y:S01]  /*2ea0*/  ISETP.GT.U32.AND P2, PT, R3.reuse, R62, PT ;  /* 0x0000003e0300720c */ /* 0x040fe20003f44070 */
[----:B------:R-:W-:Y:S01]  /*2eb0*/  @!P5 IMAD.MOV R64, RZ, RZ, -R64 ;  /* 0x000000ffff40d224 */ /* 0x000fe200078e0a40 */
[C---:B------:R-:W-:Y:S01]  /*2ec0*/  ISETP.GT.U32.AND P5, PT, R3.reuse, R70, PT ;  /* 0x000000460300720c */ /* 0x040fe20003fa4070 */
[----:B------:R-:W-:Y:S01]  /*2ed0*/  @!P0 IMAD.IADD R66, R66, 0x1, -R3 ;  /* 0x0000000142428824 */ /* 0x000fe200078e0a03 */
[----:B------:R-:W-:Y:S01]  /*2ee0*/  ISETP.GT.U32.AND P3, PT, R3, R68, PT ;  /* 0x000000440300720c */ /* 0x000fe20003f64070 */
[----:B------:R-:W-:Y:S01]  /*2ef0*/  IMAD.HI.U32 R53, R4, R78, RZ ;  /* 0x0000004e04357227 */ /* 0x000fe200078e00ff */
[----:B------:R-:W-:-:S02]  /*2f00*/  IABS R72, R47 ;  /* 0x0000002f00487213 */ /* 0x000fc40000000000 */
[----:B------:R-:W-:Y:S01]  /*2f10*/  ISETP.GT.U32.AND P0, PT, R3, R66, PT ;  /* 0x000000420300720c */ /* 0x000fe20003f04070 */
[----:B------:R-:W-:Y:S01]  /*2f20*/  IMAD.MOV R53, RZ, RZ, -R53 ;  /* 0x000000ffff357224 */ /* 0x000fe200078e0a35 */
[----:B------:R-:W-:Y:S02]  /*2f30*/  IABS R74, R49 ;  /* 0x00000031004a7213 */ /* 0x000fe40000000000 */
[----:B------:R-:W-:Y:S01]  /*2f40*/  IABS R82, R57 ;  /* 0x0000003900527213 */ /* 0x000fe20000000000 */
[--C-:B------:R-:W-:Y:S01]  /*2f50*/  @!P2 IMAD.IADD R62, R62, 0x1, -R3.reuse ;  /* 0x000000013e3ea824 */ /* 0x100fe200078e0a03 */
[----:B------:R-:W-:Y:S01]  /*2f60*/  ISETP.GE.AND P2, PT, R51, RZ, PT ;  /* 0x000000ff3300720c */ /* 0x000fe20003f46270 */
[--C-:B------:R-:W-:Y:S01]  /*2f70*/  @!P5 IMAD.IADD R70, R70, 0x1, -R3.reuse ;  /* 0x000000014646d824 */ /* 0x100fe200078e0a03 */
[----:B------:R-:W-:Y:S01]  /*2f80*/  LOP3.LUT R51, R5, 0x16, RZ, 0xfc, !PT ;  /* 0x0000001605337812 */ /* 0x000fe200078efcff */
[----:B------:R-:W-:Y:S02]  /*2f90*/  @!P3 IMAD.IADD R68, R68, 0x1, -R3 ;  /* 0x000000014444b824 */ /* 0x000fe400078e0a03 */
[----:B------:R-:W-:Y:S01]  /*2fa0*/  @!P4 IMAD.MOV R62, RZ, RZ, -R62 ;  /* 0x000000ffff3ec224 */ /* 0x000fe200078e0a3e */
[----:B------:R-:W-:Y:S01]  /*2fb0*/  ISETP.GE.AND P4, PT, R47, RZ, PT ;  /* 0x000000ff2f00720c */ /* 0x000fe20003f86270 */
[----:B------:R-:W-:Y:S01]  /*2fc0*/  IMAD.HI.U32 R47, R4, R72, RZ ;  /* 0x00000048042f7227 */ /* 0x000fe200078e00ff */
[----:B------:R-:W-:-:S02]  /*2fd0*/  ISETP.GT.U32.AND P5, PT, R3, R70, PT ;  /* 0x000000460300720c */ /* 0x000fc40003fa4070 */
[----:B------:R-:W-:Y:S01]  /*2fe0*/  ISETP.GT.U32.AND P3, PT, R3, R68, PT ;  /* 0x000000440300720c */ /* 0x000fe20003f64070 */
[----:B------:R-:W-:Y:S01]  /*2ff0*/  @!P0 IMAD.IADD R66, R66, 0x1, -R3 ;  /* 0x0000000142428824 */ /* 0x000fe200078e0a03 */
[----:B------:R-:W-:Y:S01]  /*3000*/  ISETP.GE.AND P0, PT, R49, RZ, PT ;  /* 0x000000ff3100720c */ /* 0x000fe20003f06270 */
[----:B------:R-:W-:Y:S01]  /*3010*/  IMAD.MOV R47, RZ, RZ, -R47 ;  /* 0x000000ffff2f7224 */ /* 0x000fe200078e0a2f */
[----:B------:R-:W-:Y:S01]  /*3020*/  IABS R76, R51 ;  /* 0x00000033004c7213 */ /* 0x000fe20000000000 */
[----:B------:R-:W-:-:S04]  /*3030*/  IMAD.HI.U32 R49, R4, R74, RZ ;  /* 0x0000004a04317227 */ /* 0x000fc800078e00ff */
[----:B------:R-:W-:Y:S01]  /*3040*/  IMAD R72, R3, R47, R72 ;  /* 0x0000002f03487224 */ /* 0x000fe200078e0248 */
[----:B------:R-:W-:Y:S01]  /*3050*/  LOP3.LUT R47, R5, 0x12, RZ, 0xfc, !PT ;  /* 0x00000012052f7812 */ /* 0x000fe200078efcff */
[----:B------:R-:W-:Y:S02]  /*3060*/  IMAD.MOV R49, RZ, RZ, -R49 ;  /* 0x000000ffff317224 */ /* 0x000fe400078e0a31 */
[--C-:B------:R-:W-:Y:S01]  /*3070*/  @!P5 IMAD.IADD R70, R70, 0x1, -R3.reuse ;  /* 0x000000014646d824 */ /* 0x100fe200078e0a03 */
[C---:B------:R-:W-:Y:S01]  /*3080*/  ISETP.GT.U32.AND P5, PT, R3.reuse, R72, PT ;  /* 0x000000480300720c */ /* 0x040fe20003fa4070 */
[----:B------:R-:W-:Y:S01]  /*3090*/  @!P3 IMAD.IADD R68, R68, 0x1, -R3 ;  /* 0x000000014444b824 */ /* 0x000fe200078e0a03 */
[----:B------:R-:W-:Y:S01]  /*30a0*/  IABS R80, R47 ;  /* 0x0000002f00507213 */ /* 0x000fe20000000000 */
[----:B------:R-:W-:Y:S01]  /*30b0*/  IMAD R74, R3, R49, R74 ;  /* 0x00000031034a7224 */ /* 0x000fe200078e024a */
[----:B------:R-:W-:Y:S01]  /*30c0*/  ISETP.GE.AND P3, PT, R55, RZ, PT ;  /* 0x000000ff3700720c */ /* 0x000fe20003f66270 */
[----:B------:R-:W-:-:S02]  /*30d0*/  @!P6 IMAD.MOV R68, RZ, RZ, -R68 ;  /* 0x000000ffff44e224 */ /* 0x000fc400078e0a44 */
[----:B------:R-:W-:Y:S01]  /*30e0*/  @!P1 IMAD.MOV R66, RZ, RZ, -R66 ;  /* 0x000000ffff429224 */ /* 0x000fe200078e0a42 */
[C---:B------:R-:W-:Y:S01]  /*30f0*/  ISETP.GT.U32.AND P6, PT, R3.reuse, R74, PT ;  /* 0x0000004a0300720c */ /* 0x040fe20003fc4070 */
[----:B------:R-:W-:Y:S01]  /*3100*/  IMAD R78, R3, R53, R78 ;  /* 0x00000035034e7224 */ /* 0x000fe200078e024e */
[----:B------:R-:W-:Y:S01]  /*3110*/  ISETP.GE.AND P1, PT, R51, RZ, PT ;  /* 0x000000ff3300720c */ /* 0x000fe20003f26270 */
[----:B------:R-:W-:-:S04]  /*3120*/  IMAD.HI.U32 R51, R4, R76, RZ ;  /* 0x0000004c04337227 */ /* 0x000fc800078e00ff */
[----:B------:R-:W-:Y:S02]  /*3130*/  @!P5 IMAD.IADD R72, R72, 0x1, -R3 ;  /* 0x000000014848d824 */ /* 0x000fe400078e0a03 */
[----:B------:R-:W-:Y:S02]  /*3140*/  IMAD.MOV R51, RZ, RZ, -R51 ;  /* 0x000000ffff337224 */ /* 0x000fe400078e0a33 */
[----:B------:R-:W-:Y:S01]  /*3150*/  @!P2 IMAD.MOV R70, RZ, RZ, -R70 ;  /* 0x000000ffff46a224 */ /* 0x000fe200078e0a46 */
[----:B------:R-:W-:Y:S01]  /*3160*/  ISETP.GT.U32.AND P5, PT, R3, R72, PT ;  /* 0x000000480300720c */ /* 0x000fe20003fa4070 */
[----:B------:R-:W-:Y:S01]  /*3170*/  @!P6 IMAD.IADD R74, R74, 0x1, -R3 ;  /* 0x000000014a4ae824 */ /* 0x000fe200078e0a03 */
[----:B------:R-:W-:Y:S01]  /*3180*/  ISETP.GE.AND P2, PT, R47, RZ, PT ;  /* 0x000000ff2f00720c */ /* 0x000fe20003f46270 */
[C---:B------:R-:W-:Y:S02]  /*3190*/  IMAD R76, R3.reuse, R51, R76 ;  /* 0x00000033034c7224 */ /* 0x040fe400078e024c */
[----:B------:R-:W-:Y:S01]  /*31a0*/  IMAD.HI.U32 R47, R4, R80, RZ ;  /* 0x00000050042f7227 */ /* 0x000fe200078e00ff */
[----:B------:R-:W-:-:S03]  /*31b0*/  ISETP.GT.U32.AND P6, PT, R3, R74, PT ;  /* 0x0000004a0300720c */ /* 0x000fc60003fc4070 */
[----:B------:R-:W-:-:S04]  /*31c0*/  IMAD.HI.U32 R49, R4, R82, RZ ;  /* 0x0000005204317227 */ /* 0x000fc800078e00ff */
[----:B------:R-:W-:Y:S01]  /*31d0*/  @!P5 IMAD.IADD R72, R72, 0x1, -R3 ;  /* 0x000000014848d824 */ /* 0x000fe200078e0a03 */
[C---:B------:R-:W-:Y:S01]  /*31e0*/  ISETP.GT.U32.AND P5, PT, R3.reuse, R76, PT ;  /* 0x0000004c0300720c */ /* 0x040fe20003fa4070 */
[----:B------:R-:W-:Y:S02]  /*31f0*/  IMAD.MOV R55, RZ, RZ, -R47 ;  /* 0x000000ffff377224 */ /* 0x000fe400078e0a2f */
[----:B------:R-:W-:Y:S02]  /*3200*/  @!P4 IMAD.MOV R72, RZ, RZ, -R72 ;  /* 0x000000ffff48c224 */ /* 0x000fe400078e0a48 */
[----:B------:R-:W-:Y:S01]  /*3210*/  @!P6 IMAD.IADD R74, R74, 0x1, -R3 ;  /* 0x000000014a4ae824 */ /* 0x000fe200078e0a03 */
[----:B------:R-:W-:Y:S01]  /*3220*/  ISETP.GT.U32.AND P6, PT, R3, R78, PT ;  /* 0x0000004e0300720c */ /* 0x000fe20003fc4070 */
[----:B------:R-:W-:Y:S02]  /*3230*/  IMAD.MOV R49, RZ, RZ, -R49 ;  /* 0x000000ffff317224 */ /* 0x000fe400078e0a31 */
[----:B------:R-:W-:-:S04]  /*3240*/  IMAD.HI.U32 R51, R4, R84, RZ ;  /* 0x0000005404337227 */ /* 0x000fc800078e00ff */
[--C-:B------:R-:W-:Y:S01]  /*3250*/  @!P5 IMAD.IADD R76, R76, 0x1, -R3.reuse ;  /* 0x000000014c4cd824 */ /* 0x100fe200078e0a03 */
[----:B------:R-:W-:Y:S01]  /*3260*/  ISETP.GE.AND P5, PT, R5, RZ, PT ;  /* 0x000000ff0500720c */ /* 0x000fe20003fa6270 */
[----:B------:R-:W-:Y:S01]  /*3270*/  IMAD R80, R3, R55, R80 ;  /* 0x0000003703507224 */ /* 0x000fe200078e0250 */
[----:B------:R-:W-:Y:S01]  /*3280*/  LOP3.LUT R55, R5, 0x2, RZ, 0xfc, !PT ;  /* 0x0000000205377812 */ /* 0x000fe200078efcff */
[C---:B------:R-:W-:Y:S01]  /*3290*/  IMAD R82, R3.reuse, R49, R82 ;  /* 0x0000003103527224 */ /* 0x040fe200078e0252 */
[----:B------:R-:W-:Y:S01]  /*32a0*/  ISETP.GT.U32.AND P4, PT, R3, R76, PT ;  /* 0x0000004c0300720c */ /* 0x000fe20003f84070 */
[----:B------:R-:W-:Y:S01]  /*32b0*/  @!P6 IMAD.IADD R78, R78, 0x1, -R3 ;  /* 0x000000014e4ee824 */ /* 0x000fe200078e0a03 */
[----:B------:R-:W-:Y:S01]  /*32c0*/  LOP3.LUT R49, R5, 0x8, RZ, 0xfc, !PT ;  /* 0x0000000805317812 */ /* 0x000fe200078efcff */
[----:B------:R-:W-:Y:S01]  /*32d0*/  IMAD.MOV R51, RZ, RZ, -R51 ;  /* 0x000000ffff337224 */ /* 0x000fe200078e0a33 */
[----:B------:R-:W-:Y:S01]  /*32e0*/  IABS R96, R55 ;  /* 0x0000003700607213 */ /* 0x000fe20000000000 */
[----:B------:R-:W-:Y:S01]  /*32f0*/  @!P0 IMAD.MOV R74, RZ, RZ, -R74 ;  /* 0x000000ffff4a8224 */ /* 0x000fe200078e0a4a */
[C---:B------:R-:W-:Y:S01]  /*3300*/  ISETP.GT.U32.AND P6, PT, R3.reuse, R78, PT ;  /* 0x0000004e0300720c */ /* 0x040fe20003fc4070 */
[----:B------:R-:W-:Y:S01]  /*3310*/  IMAD.HI.U32 R53, R4, R86, RZ ;  /* 0x0000005604357227 */ /* 0x000fe200078e00ff */
[----:B------:R-:W-:-:S02]  /*3320*/  ISETP.GT.U32.AND P0, PT, R3, R80, PT ;  /* 0x000000500300720c */ /* 0x000fc40003f04070 */
[----:B------:R-:W-:Y:S01]  /*3330*/  IABS R90, R49 ;  /* 0x00000031005a7213 */ /* 0x000fe20000000000 */
[----:B------:R-:W-:-:S04]  /*3340*/  IMAD.HI.U32 R47, R4, R88, RZ ;  /* 0x00000058042f7227 */ /* 0x000fc800078e00ff */
[----:B------:R-:W-:Y:S01]  /*3350*/  @!P4 IMAD.IADD R76, R76, 0x1, -R3 ;  /* 0x000000014c4cc824 */ /* 0x000fe200078e0a03 */
[C---:B------:R-:W-:Y:S01]  /*3360*/  ISETP.GT.U32.AND P4, PT, R3.reuse, R82, PT ;  /* 0x000000520300720c */ /* 0x040fe20003f84070 */
[----:B------:R-:W-:Y:S01]  /*3370*/  IMAD R84, R3, R51, R84 ;  /* 0x0000003303547224 */ /* 0x000fe200078e0254 */
[----:B------:R-:W-:Y:S01]  /*3380*/  LOP3.LUT R51, R5, 0x6, RZ, 0xfc, !PT ;  /* 0x0000000605337812 */ /* 0x000fe200078efcff */
[----:B------:R-:W-:Y:S02]  /*3390*/  IMAD.MOV R53, RZ, RZ, -R53 ;  /* 0x000000ffff357224 */ /* 0x000fe400078e0a35 */
[----:B------:R-:W-:Y:S01]  /*33a0*/  IMAD.MOV R47, RZ, RZ, -R47 ;  /* 0x000000ffff2f7224 */ /* 0x000fe200078e0a2f */
[----:B------:R-:W-:Y:S01]  /*33b0*/  IABS R92, R51 ;  /* 0x00000033005c7213 */ /* 0x000fe20000000000 */
[----:B------:R-:W-:Y:S01]  /*33c0*/  @!P6 IMAD.IADD R78, R78, 0x1, -R3 ;  /* 0x000000014e4ee824 */ /* 0x000fe200078e0a03 */
[C---:B------:R-:W-:Y:S01]  /*33d0*/  ISETP.GT.U32.AND P6, PT, R3.reuse, R84, PT ;  /* 0x000000540300720c */ /* 0x040fe20003fc4070 */
[----:B------:R-:W-:Y:S01]  /*33e0*/  IMAD R86, R3, R53, R86 ;  /* 0x0000003503567224 */ /* 0x000fe200078e0256 */
[----:B------:R-:W-:Y:S01]  /*33f0*/  LOP3.LUT R53, R5, 0x4, RZ, 0xfc, !PT ;  /* 0x0000000405357812 */ /* 0x000fe200078efcff */
[----:B------:R-:W-:-:S02]  /*3400*/  IMAD R88, R3, R47, R88 ;  /* 0x0000002f03587224 */ /* 0x000fc400078e0258 */
[--C-:B------:R-:W-:Y:S01]  /*3410*/  @!P0 IMAD.IADD R80, R80, 0x1, -R3.reuse ;  /* 0x0000000150508824 */ /* 0x100fe200078e0a03 */
[C---:B------:R-:W-:Y:S01]  /*3420*/  ISETP.GT.U32.AND P0, PT, R3.reuse, R86, PT ;  /* 0x000000560300720c */ /* 0x040fe20003f04070 */
[----:B------:R-:W-:Y:S01]  /*3430*/  @!P4 IMAD.IADD R82, R82, 0x1, -R3 ;  /* 0x000000015252c824 */ /* 0x000fe200078e0a03 */
[----:B------:R-:W-:Y:S01]  /*3440*/  ISETP.GT.U32.AND P4, PT, R3, R88, PT ;  /* 0x000000580300720c */ /* 0x000fe20003f84070 */
[----:B------:R-:W-:Y:S01]  /*3450*/  IMAD.HI.U32 R47, R4, R92, RZ ;  /* 0x0000005c042f7227 */ /* 0x000fe200078e00ff */
[----:B------:R-:W-:-:S03]  /*3460*/  IABS R94, R53 ;  /* 0x00000035005e7213 */ /* 0x000fc60000000000 */
[----:B------:R-:W-:Y:S01]  /*3470*/  @!P6 IMAD.IADD R84, R84, 0x1, -R3 ;  /* 0x000000015454e824 */ /* 0x000fe200078e0a03 */
[----:B------:R-:W-:Y:S01]  /*3480*/  ISETP.GT.U32.AND P6, PT, R3, R80, PT ;  /* 0x000000500300720c */ /* 0x000fe20003fc4070 */
[----:B------:R-:W-:Y:S02]  /*3490*/  IMAD.MOV R47, RZ, RZ, -R47 ;  /* 0x000000ffff2f7224 */ /* 0x000fe400078e0a2f */
[----:B------:R-:W-:-:S04]  /*34a0*/  IMAD.HI.U32 R5, R4, R90, RZ ;  /* 0x0000005a04057227 */ /* 0x000fc800078e00ff */
[----:B------:R-:W-:Y:S01]  /*34b0*/  @!P1 IMAD.MOV R76, RZ, RZ, -R76 ;  /* 0x000000ffff4c9224 */ /* 0x000fe200078e0a4c */
[C---:B------:R-:W-:Y:S01]  /*34c0*/  ISETP.GT.U32.AND P1, PT, R3.reuse, R84, PT ;  /* 0x000000540300720c */ /* 0x040fe20003f24070 */
[----:B------:R-:W-:Y:S02]  /*34d0*/  IMAD R92, R3, R47, R92 ;  /* 0x0000002f035c7224 */ /* 0x000fe400078e025c */
[----:B------:R-:W-:-:S04]  /*34e0*/  IMAD.HI.U32 R47, R4, R98, RZ ;  /* 0x00000062042f7227 */ /* 0x000fc800078e00ff */
[----:B------:R-:W-:Y:S01]  /*34f0*/  @!P0 IMAD.IADD R86, R86, 0x1, -R3 ;  /* 0x0000000156568824 */ /* 0x000fe200078e0a03 */
[C---:B------:R-:W-:Y:S01]  /*3500*/  ISETP.GT.U32.AND P0, PT, R3.reuse, R82, PT ;  /* 0x000000520300720c */ /* 0x040fe20003f04070 */
[----:B------:R-:W-:Y:S02]  /*3510*/  IMAD.MOV R5, RZ, RZ, -R5 ;  /* 0x000000ffff057224 */ /* 0x000fe400078e0a05 */
[----:B------:R-:W-:Y:S02]  /*3520*/  @!P4 IMAD.IADD R88, R88, 0x1, -R3 ;  /* 0x000000015858c824 */ /* 0x000fe400078e0a03 */
[----:B------:R-:W-:Y:S02]  /*3530*/  IMAD.MOV R47, RZ, RZ, -R47 ;  /* 0x000000ffff2f7224 */ /* 0x000fe400078e0a2f */
[----:B------:R-:W-:Y:S01]  /*3540*/  @!P3 IMAD.MOV R78, RZ, RZ, -R78 ;  /* 0x000000ffff4eb224 */ /* 0x000fe200078e0a4e */
[C---:B------:R-:W-:Y:S01]  /*3550*/  ISETP.GT.U32.AND P3, PT, R3.reuse, R86, PT ;  /* 0x000000560300720c */ /* 0x040fe20003f64070 */
[C---:B------:R-:W-:Y:S01]  /*3560*/  IMAD R90, R3.reuse, R5, R90 ;  /* 0x00000005035a7224 */ /* 0x040fe200078e025a */
[----:B------:R-:W-:Y:S01]  /*3570*/  ISETP.GT.U32.AND P4, PT, R3, R88, PT ;  /* 0x000000580300720c */ /* 0x000fe20003f84070 */
[----:B------:R-:W-:-:S04]  /*3580*/  IMAD.HI.U32 R5, R4, R94, RZ ;  /* 0x0000005e04057227 */ /* 0x000fc800078e00ff */
[C---:B------:R-:W-:Y:S02]  /*3590*/  IMAD R98, R3.reuse, R47, R98 ;  /* 0x0000002f03627224 */ /* 0x040fe400078e0262 */
[----:B------:R-:W-:Y:S01]  /*35a0*/  @!P6 IMAD.IADD R80, R80, 0x1, -R3 ;  /* 0x000000015050e824 */ /* 0x000fe200078e0a03 */
[C---:B------:R-:W-:Y:S01]  /*35b0*/  ISETP.GT.U32.AND P6, PT, R3.reuse, R90, PT ;  /* 0x0000005a0300720c */ /* 0x040fe20003fc4070 */
[----:B------:R-:W-:Y:S02]  /*35c0*/  IMAD.MOV R5, RZ, RZ, -R5 ;  /* 0x000000ffff057224 */ /* 0x000fe400078e0a05 */
[----:B------:R-:W-:Y:S01]  /*35d0*/  @!P1 IMAD.IADD R84, R84, 0x1, -R3 ;  /* 0x0000000154549824 */ /* 0x000fe200078e0a03 */
[----:B------:R-:W-:Y:S01]  /*35e0*/  ISETP.GT.U32.AND P1, PT, R3, R98, PT ;  /* 0x000000620300720c */ /* 0x000fe20003f24070 */
[----:B------:R-:W-:-:S04]  /*35f0*/  IMAD.HI.U32 R4, R4, R96, RZ ;  /* 0x0000006004047227 */ /* 0x000fc800078e00ff */
[--C-:B------:R-:W-:Y:S01]  /*3600*/  @!P0 IMAD.IADD R82, R82, 0x1, -R3.reuse ;  /* 0x0000000152528824 */ /* 0x100fe200078e0a03 */
[C---:B------:R-:W-:Y:S01]  /*3610*/  ISETP.GT.U32.AND P0, PT, R3.reuse, R92, PT ;  /* 0x0000005c0300720c */ /* 0x040fe20003f04070 */
[----:B------:R-:W-:Y:S02]  /*3620*/  IMAD R94, R3, R5, R94 ;  /* 0x00000005035e7224 */ /* 0x000fe400078e025e */
[----:B------:R-:W-:Y:S02]  /*3630*/  IMAD.MOV R4, RZ, RZ, -R4 ;  /* 0x000000ffff047224 */ /* 0x000fe400078e0a04 */
[--C-:B------:R-:W-:Y:S01]  /*3640*/  @!P3 IMAD.IADD R86, R86, 0x1, -R3.reuse ;  /* 0x000000015656b824 */ /* 0x100fe200078e0a03 */
[----:B------:R-:W-:Y:S01]  /*3650*/  ISETP.GE.AND P3, PT, R57, RZ, PT ;  /* 0x000000ff3900720c */ /* 0x000fe20003f66270 */
[----:B------:R-:W-:Y:S01]  /*3660*/  @!P4 IMAD.IADD R88, R88, 0x1, -R3 ;  /* 0x000000015858c824 */ /* 0x000fe200078e0a03 */
[C---:B------:R-:W-:Y:S01]  /*3670*/  ISETP.GT.U32.AND P4, PT, R3.reuse, R94, PT ;  /* 0x0000005e0300720c */ /* 0x040fe20003f84070 */
[----:B------:R-:W-:-:S02]  /*3680*/  IMAD R96, R3, R4, R96 ;  /* 0x0000000403607224 */ /* 0x000fc400078e0260 */
[--C-:B------:R-:W-:Y:S01]  /*3690*/  @!P6 IMAD.IADD R90, R90, 0x1, -R3.reuse ;  /* 0x000000015a5ae824 */ /* 0x100fe200078e0a03 */
[----:B------:R-:W-:Y:S01]  /*36a0*/  ISETP.GE.AND P6, PT, R59, RZ, PT ;  /* 0x000000ff3b00720c */ /* 0x000fe20003fc6270 */
[--C-:B------:R-:W-:Y:S01]  /*36b0*/  @!P1 IMAD.IADD R98, R98, 0x1, -R3.reuse ;  /* 0x0000000162629824 */ /* 0x100fe200078e0a03 */
[----:B------:R-:W-:Y:S01]  /*36c0*/  ISETP.GT.U32.AND P1, PT, R3, R96, PT ;  /* 0x000000600300720c */ /* 0x000fe20003f24070 */
[--C-:B------:R-:W-:Y:S01]  /*36d0*/  @!P0 IMAD.IADD R92, R92, 0x1, -R3.reuse ;  /* 0x000000015c5c8824 */ /* 0x100fe200078e0a03 */
[----:B------:R-:W-:Y:S01]  /*36e0*/  ISETP.GE.AND P0, PT, R61, RZ, PT ;  /* 0x000000ff3d00720c */ /* 0x000fe20003f06270 */
[----:B------:R-:W-:Y:S02]  /*36f0*/  IMAD.U32 R4, RZ, RZ, UR12 ;  /* 0x0000000cff047e24 */ /* 0x000fe4000f8e00ff */
[----:B------:R-:W-:Y:S01]  /*3700*/  @!P3 IMAD.MOV R82, RZ, RZ, -R82 ;  /* 0x000000ffff52b224 */ /* 0x000fe200078e0a52 */
[C---:B------:R-:W-:Y:S01]  /*3710*/  ISETP.GT.U32.AND P3, PT, R3.reuse, R92, PT ;  /* 0x0000005c0300720c */ /* 0x040fe20003f64070 */
[--C-:B------:R-:W-:Y:S01]  /*3720*/  @!P4 IMAD.IADD R94, R94, 0x1, -R3.reuse ;  /* 0x000000015e5ec824 */ /* 0x100fe200078e0a03 */
[C---:B------:R-:W-:Y:S01]  /*3730*/  ISETP.GT.U32.AND P4, PT, R3.reuse, R98, PT ;  /* 0x000000620300720c */ /* 0x040fe20003f84070 */
[----:B------:R-:W-:Y:S01]  /*3740*/  @!P2 IMAD.MOV R80, RZ, RZ, -R80 ;  /* 0x000000ffff50a224 */ /* 0x000fe200078e0a50 */
[C---:B------:R-:W-:Y:S01]  /*3750*/  ISETP.GT.U32.AND P2, PT, R3.reuse, R90, PT ;  /* 0x0000005a0300720c */ /* 0x040fe20003f44070 */
[----:B------:R-:W-:Y:S01]  /*3760*/  @!P6 IMAD.MOV R84, RZ, RZ, -R84 ;  /* 0x000000ffff54e224 */ /* 0x000fe200078e0a54 */
[----:B------:R-:W-:Y:S01]  /*3770*/  ISETP.GT.U32.AND P6, PT, R3, R94, PT ;  /* 0x0000005e0300720c */ /* 0x000fe20003fc4070 */
[----:B------:R-:W-:Y:S01]  /*3780*/  @!P1 IMAD.IADD R96, R96, 0x1, -R3 ;  /* 0x0000000160609824 */ /* 0x000fe200078e0a03 */
[----:B------:R-:W-:Y:S01]  /*3790*/  SHF.R.U32.HI R4, RZ, 0x4, R4 ;  /* 0x00000004ff047819 */ /* 0x000fe20000011604 */
[----:B------:R-:W-:Y:S01]  /*37a0*/  @!P0 IMAD.MOV R86, RZ, RZ, -R86 ;  /* 0x000000ffff568224 */ /* 0x000fe200078e0a56 */
[----:B------:R-:W-:-:S02]  /*37b0*/  ISETP.GE.AND P1, PT, R49, RZ, PT ;  /* 0x000000ff3100720c */ /* 0x000fc40003f26270 */
[----:B------:R-:W-:Y:S01]  /*37c0*/  SGXT.U32 R153, R4, 0xe ;  /* 0x0000000e0499781a */ /* 0x000fe20000000000 */
[----:B------:R-:W-:Y:S01]  /*37d0*/  IMAD.MOV.U32 R4, RZ, RZ, RZ ;  /* 0x000000ffff047224 */ /* 0x000fe200078e00ff */
[----:B------:R-:W-:Y:S01]  /*37e0*/  ISETP.GT.U32.AND P0, PT, R3, R96, PT ;  /* 0x000000600300720c */ /* 0x000fe20003f04070 */
[--C-:B------:R-:W-:Y:S01]  /*37f0*/  @!P3 IMAD.IADD R92, R92, 0x1, -R3.reuse ;  /* 0x000000015c5cb824 */ /* 0x100fe200078e0a03 */
[----:B------:R-:W-:Y:S01]  /*3800*/  IADD3 R5, P3, R153, 0x80, RZ ;  /* 0x0000008099057810 */ /* 0x000fe20007f7e0ff */
[--C-:B------:R-:W-:Y:S01]  /*3810*/  @!P2 IMAD.IADD R90, R90, 0x1, -R3.reuse ;  /* 0x000000015a5aa824 */ /* 0x100fe200078e0a03 */
[----:B------:R-:W-:Y:S01]  /*3820*/  ISETP.GE.AND P2, PT, R63, RZ, PT ;  /* 0x000000ff3f00720c */ /* 0x000fe20003f46270 */
[--C-:B------:R-:W-:Y:S01]  /*3830*/  @!P4 IMAD.IADD R98, R98, 0x1, -R3.reuse ;  /* 0x000000016262c824 */ /* 0x100fe200078e0a03 */
[----:B------:R-:W-:Y:S01]  /*3840*/  IADD3.X R4, R4, 0x40000040, RZ, P3, !PT ;  /* 0x4000004004047810 */ /* 0x000fe20001ffe4ff */
[--C-:B------:R-:W-:Y:S01]  /*3850*/  @!P6 IMAD.IADD R94, R94, 0x1, -R3.reuse ;  /* 0x000000015e5ee824 */ /* 0x100fe200078e0a03 */
[----:B------:R-:W-:Y:S01]  /*3860*/  ISETP.GE.AND P4, PT, R51, RZ, PT ;  /* 0x000000ff3300720c */ /* 0x000fe20003f86270 */
[----:B------:R-:W-:Y:S01]  /*3870*/  @!P1 IMAD.MOV R90, RZ, RZ, -R90 ;  /* 0x000000ffff5a9224 */ /* 0x000fe200078e0a5a */
[----:B------:R-:W-:Y:S01]  /*3880*/  ISETP.GE.AND P6, PT, R53, RZ, PT ;  /* 0x000000ff3500720c */ /* 0x000fe20003fc6270 */
[----:B------:R-:W-:Y:S01]  /*3890*/  @!P5 IMAD.MOV R98, RZ, RZ, -R98 ;  /* 0x000000ffff62d224 */ /* 0x000fe200078e0a62 */
[----:B------:R-:W-:Y:S01]  /*38a0*/  ISETP.GE.AND P3, PT, R55, RZ, PT ;  /* 0x000000ff3700720c */ /* 0x000fe20003f66270 */
[----:B------:R-:W-:Y:S01]  /*38b0*/  @!P0 IMAD.IADD R96, R96, 0x1, -R3 ;  /* 0x0000000160608824 */ /* 0x000fe200078e0a03 */
[----:B------:R-:W-:Y:S01]  /*38c0*/  R2UR UR5, R4 ;  /* 0x00000000040572ca */ /* 0x000fe200000e0000 */
[----:B------:R-:W-:Y:S01]  /*38d0*/  IMAD R3, R2, UR8, RZ ;  /* 0x0000000802037c24 */ /* 0x000fe2000f8e02ff */
[----:B------:R-:W-:Y:S01]  /*38e0*/  ISETP.NE.AND P0, PT, R89, RZ, PT ;  /* 0x000000ff5900720c */ /* 0x000fe20003f05270 */
[----:B------:R-:W-:Y:S01]  /*38f0*/  @!P2 IMAD.MOV R88, RZ, RZ, -R88 ;  /* 0x000000ffff58a224 */ /* 0x000fe200078e0a58 */
[----:B------:R-:W-:Y:S01]  /*3900*/  LOP3.LUT R4, RZ, R89, RZ, 0x33, !PT ;  /* 0x00000059ff047212 */ /* 0x000fe200078e33ff */
[----:B------:R-:W-:Y:S01]  /*3910*/  ULDC UR8, c[0x0][0x240] ;  /* 0x0000900000087ab9 */ /* 0x000fe20000000800 */
[----:B------:R-:W-:Y:S01]  /*3920*/  LEA R2, P1, R3, UR16, 0x1 ;  /* 0x0000001003027c11 */ /* 0x000fe2000f8208ff */
[----:B------:R-:W-:Y:S01]  /*3930*/  @!P4 IMAD.MOV R92, RZ, RZ, -R92 ;  /* 0x000000ffff5cc224 */ /* 0x000fe200078e0a5c */
[C---:B------:R-:W-:Y:S01]  /*3940*/  SEL R6, R4.reuse, R6, !P0 ;  /* 0x0000000604067207 */ /* 0x040fe20004000000 */
[----:B------:R-:W-:Y:S01]  /*3950*/  @!P6 IMAD.MOV R94, RZ, RZ, -R94 ;  /* 0x000000ffff5ee224 */ /* 0x000fe200078e0a5e */
[C---:B------:R-:W-:Y:S01]  /*3960*/  SEL R8, R4.reuse, R8, !P0 ;  /* 0x0000000804087207 */ /* 0x040fe20004000000 */
[----:B------:R-:W-:Y:S01]  /*3970*/  @!P3 IMAD.MOV R96, RZ, RZ, -R96 ;  /* 0x000000ffff60b224 */ /* 0x000fe200078e0a60 */
[----:B------:R-:W-:Y:S01]  /*3980*/  SEL R9, R4, R9, !P0 ;  /* 0x0000000904097207 */ /* 0x000fe20004000000 */
[----:B------:R-:W-:Y:S01]  /*3990*/  IMAD R6, R6, UR8, RZ ;  /* 0x0000000806067c24 */ /* 0x000fe2000f8e02ff */
[----:B------:R-:W-:Y:S01]  /*39a0*/  SEL R11, R4, R11, !P0 ;  /* 0x0000000b040b7207 */ /* 0x000fe20004000000 */
[----:B------:R-:W-:Y:S01]  /*39b0*/  IMAD R8, R8, UR8, RZ ;  /* 0x0000000808087c24 */ /* 0x000fe2000f8e02ff */
[C---:B------:R-:W-:Y:S01]  /*39c0*/  SEL R12, R4.reuse, R12, !P0 ;  /* 0x0000000c040c7207 */ /* 0x040fe20004000000 */
[----:B------:R-:W-:Y:S01]  /*39d0*/  IMAD R9, R9, UR8, RZ ;  /* 0x0000000809097c24 */ /* 0x000fe2000f8e02ff */
[----:B------:R-:W-:Y:S01]  /*39e0*/  LEA.HI.X.SX32 R3, R3, UR17, 0x1, P1 ;  /* 0x0000001103037c11 */ /* 0x000fe200088f0eff */
[----:B------:R-:W-:Y:S01]  /*39f0*/  ULDC.64 UR16, c[0x0][0x218] ;  /* 0x0000860000107ab9 */ /* 0x000fe20000000a00 */
[C---:B------:R-:W-:Y:S01]  /*3a00*/  SEL R13, R4.reuse, R13, !P0 ;  /* 0x0000000d040d7207 */ /* 0x040fe20004000000 */
[----:B------:R-:W-:Y:S01]  /*3a10*/  IMAD R11, R11, UR8, RZ ;  /* 0x000000080b0b7c24 */ /* 0x000fe2000f8e02ff */
[----:B------:R-:W-:Y:S01]  /*3a20*/  SEL R15, R4, R15, !P0 ;  /* 0x0000000f040f7207 */ /* 0x000fe20004000000 */
[----:B------:R-:W-:Y:S01]  /*3a30*/  IMAD R12, R12, UR8, RZ ;  /* 0x000000080c0c7c24 */ /* 0x000fe2000f8e02ff */
[C---:B------:R-:W-:Y:S01]  /*3a40*/  SEL R16, R4.reuse, R16, !P0 ;  /* 0x0000001004107207 */ /* 0x040fe20004000000 */
[----:B------:R-:W-:Y:S01]  /*3a50*/  IMAD R13, R13, UR8, RZ ;  /* 0x000000080d0d7c24 */ /* 0x000fe2000f8e02ff */
[C---:B------:R-:W-:Y:S01]  /*3a60*/  SEL R17, R4.reuse, R17, !P0 ;  /* 0x0000001104117207 */ /* 0x040fe20004000000 */
[----:B------:R-:W-:Y:S01]  /*3a70*/  IMAD R15, R15, UR8, RZ ;  /* 0x000000080f0f7c24 */ /* 0x000fe2000f8e02ff */
[----:B------:R-:W-:Y:S01]  /*3a80*/  SEL R18, R4, R18, !P0 ;  /* 0x0000001204127207 */ /* 0x000fe20004000000 */
        /* <DEDUP_REMOVED lines=107> */
[----:B------:R-:W-:Y:S01]  /*4140*/  R2UR UR4, R5 ;  /* 0x00000000050472ca */ /* 0x000fe200000e0000 */
[----:B------:R-:W-:Y:S01]  /*4150*/  IMAD R94, R94, UR8, RZ ;  /* 0x000000085e5e7c24 */ /* 0x000fe2000f8e02ff */
[----:B------:R-:W-:Y:S01]  /*4160*/  SEL R4, R4, R98, !P0 ;  /* 0x0000006204047207 */ /* 0x000fe20004000000 */
[----:B------:R-:W-:Y:S01]  /*4170*/  IMAD R96, R96, UR8, RZ ;  /* 0x0000000860607c24 */ /* 0x000fe2000f8e02ff */
[----:B------:R-:W-:-:S02]  /*4180*/  LEA R5, P6, R6, UR16, 0x1 ;  /* 0x0000001006057c11 */ /* 0x000fc4000f8c08ff */
[----:B------:R-:W-:Y:S02]  /*4190*/  CS2R R98, SRZ ;  /* 0x0000000000627805 */ /* 0x000fe4000001ff00 */
[----:B------:R-:W-:Y:S01]  /*41a0*/  LEA R7, P5, R8, UR16, 0x1 ;  /* 0x0000001008077c11 */ /* 0x000fe2000f8a08ff */
[----:B------:R-:W-:Y:S01]  /*41b0*/  IMAD R248, R4, UR8, RZ ;  /* 0x0000000804f87c24 */ /* 0x000fe2000f8e02ff */
[C---:B------:R-:W-:Y:S01]  /*41c0*/  LEA R4, P3, R9.reuse, UR16, 0x1 ;  /* 0x0000001009047c11 */ /* 0x040fe2000f8608ff */
[----:B------:R0:W-:Y:S01]  /*41d0*/  STL [R1+0x20], R5 ;  /* 0x0000200501007387 */ /* 0x0001e20000100800 */
[----:B------:R-:W-:Y:S01]  /*41e0*/  LEA.HI.X.SX32 R8, R8, UR17, 0x1, P5 ;  /* 0x0000001108087c11 */ /* 0x000fe2000a8f0eff */
[----:B------:R-:W-:Y:S01]  /*41f0*/  ULDC UR8, c[0x0][0x23c] ;  /* 0x00008f0000087ab9 */ /* 0x000fe20000000800 */
[----:B------:R-:W-:Y:S01]  /*4200*/  LEA.HI.X.SX32 R9, R9, UR17, 0x1, P3 ;  /* 0x0000001109097c11 */ /* 0x000fe200098f0eff */
[----:B------:R1:W-:Y:S01]  /*4210*/  STL [R1+0x18], R7 ;  /* 0x0000180701007387 */ /* 0x0003e20000100800 */
[----:B------:R-:W-:Y:S01]  /*4220*/  IMAD R251, R251, UR8, RZ ;  /* 0x00000008fbfb7c24 */ /* 0x000fe2000f8e02ff */
[----:B------:R-:W-:-:S02]  /*4230*/  UIADD3.64 UR36, UR4, 0x80, URZ ;  /* 0x0000008004247897 */ /* 0x000fc4000fffe03f */
[----:B------:R2:W-:Y:S01]  /*4240*/  STL [R1+0x10], R4 ;  /* 0x0000100401007387 */ /* 0x0005e20000100800 */
[----:B------:R-:W-:Y:S01]  /*4250*/  UIADD3.64 UR32, UR4, 0x100, URZ ;  /* 0x0000010004207897 */ /* 0x000fe2000fffe03f */
[C---:B0-----:R-:W-:Y:S01]  /*4260*/  LEA R5, P2, R11.reuse, UR16, 0x1 ;  /* 0x000000100b057c11 */ /* 0x041fe2000f8408ff */
[----:B------:R-:W-:Y:S01]  /*4270*/  UIADD3.64 UR28, UR4, 0x180, URZ ;  /* 0x00000180041c7897 */ /* 0x000fe2000fffe03f */
[----:B------:R-:W-:Y:S01]  /*4280*/  SHF.R.S32.HI R252, RZ, 0x1f, R251 ;  /* 0x0000001ffffc7819 */ /* 0x000fe200000114fb */
[----:B------:R-:W-:Y:S01]  /*4290*/  UIADD3.64 UR24, UR4, 0x200, URZ ;  /* 0x0000020004187897 */ /* 0x000fe2000fffe03f */
[C---:B-1----:R-:W-:Y:S01]  /*42a0*/  LEA R7, P1, R12.reuse, UR16, 0x1 ;  /* 0x000000100c077c11 */ /* 0x042fe2000f8208ff */
[----:B------:R0:W-:Y:S01]  /*42b0*/  STL [R1+0x8], R5 ;  /* 0x0000080501007387 */ /* 0x0001e20000100800 */
[----:B------:R-:W-:Y:S01]  /*42c0*/  LEA.HI.X.SX32 R10, R11, UR17, 0x1, P2 ;  /* 0x000000110b0a7c11 */ /* 0x000fe200090f0eff */
[----:B------:R-:W-:Y:S01]  /*42d0*/  UIADD3.64 UR20, UR4, 0x280, URZ ;  /* 0x0000028004147897 */ /* 0x000fe2000fffe03f */
[----:B--2---:R-:W-:Y:S01]  /*42e0*/  LEA R4, P0, R13, UR16, 0x1 ;  /* 0x000000100d047c11 */ /* 0x004fe2000f8008ff */
[----:B------:R1:W-:Y:S01]  /*42f0*/  STL [R1], R7 ;  /* 0x0000000701007387 */ /* 0x0003e20000100800 */
[----:B------:R-:W-:-:S02]  /*4300*/  LEA.HI.X.SX32 R11, R12, UR17, 0x1, P1 ;  /* 0x000000110c0b7c11 */ /* 0x000fc400088f0eff */
[----:B------:R-:W-:Y:S02]  /*4310*/  LEA.HI.X.SX32 R12, R13, UR17, 0x1, P0 ;  /* 0x000000110d0c7c11 */ /* 0x000fe400080f0eff */
[C---:B------:R-:W-:Y:S01]  /*4320*/  SHF.L.U64.HI R252, R251.reuse, 0x1, R252 ;  /* 0x00000001fbfc7819 */ /* 0x040fe200000102fc */
[----:B------:R-:W-:Y:S01]  /*4330*/  IMAD.SHL.U32 R251, R251, 0x2, RZ ;  /* 0x00000002fbfb7824 */ /* 0x000fe200078e00ff */
[C---:B0-----:R-:W-:Y:S02]  /*4340*/  LEA R5, P4, R15.reuse, UR16, 0x1 ;  /* 0x000000100f057c11 */ /* 0x041fe4000f8808ff */
[----:B-1----:R-:W-:Y:S02]  /*4350*/  LEA.HI.X.SX32 R7, R6, UR17, 0x1, P6 ;  /* 0x0000001106077c11 */ /* 0x002fe4000b0f0eff */
[C---:B------:R-:W-:Y:S02]  /*4360*/  LEA R6, P6, R16.reuse, UR16, 0x1 ;  /* 0x0000001010067c11 */ /* 0x040fe4000f8c08ff */
[----:B------:R-:W-:Y:S01]  /*4370*/  LEA.HI.X.SX32 R13, R15, UR17, 0x1, P4 ;  /* 0x000000110f0d7c11 */ /* 0x000fe2000a0f0eff */
[----:B------:R0:W-:Y:S01]  /*4380*/  STL [R1+0x24], R7 ;  /* 0x0000240701007387 */ /* 0x0001e20000100800 */
[----:B------:R-:W-:-:S03]  /*4390*/  LEA.HI.X.SX32 R15, R16, UR17, 0x1, P6 ;  /* 0x00000011100f7c11 */ /* 0x000fc6000b0f0eff */
[----:B------:R1:W-:Y:S04]  /*43a0*/  STL [R1+0x1c], R8 ;  /* 0x00001c0801007387 */ /* 0x0003e80000100800 */
[----:B------:R2:W-:Y:S01]  /*43b0*/  STL [R1+0x14], R9 ;  /* 0x0000140901007387 */ /* 0x0005e20000100800 */
[----:B0-----:R-:W-:-:S03]  /*43c0*/  LEA R7, P5, R17, UR16, 0x1 ;  /* 0x0000001011077c11 */ /* 0x001fc6000f8a08ff */
[----:B------:R0:W-:Y:S01]  /*43d0*/  STL [R1+0xc], R10 ;  /* 0x00000c0a01007387 */ /* 0x0001e20000100800 */
[----:B------:R-:W-:-:S03]  /*43e0*/  LEA.HI.X.SX32 R16, R17, UR17, 0x1, P5 ;  /* 0x0000001111107c11 */ /* 0x000fc6000a8f0eff */
[----:B------:R3:W-:Y:S01]  /*43f0*/  STL [R1+0x28], R11 ;  /* 0x0000280b01007387 */ /* 0x0007e20000100800 */
[C---:B-1----:R-:W-:Y:S02]  /*4400*/  LEA R8, P3, R18.reuse, UR16, 0x1 ;  /* 0x0000001012087c11 */ /* 0x042fe4000f8608ff */
[----:B--2---:R-:W-:Y:S01]  /*4410*/  LEA R9, P2, R19, UR16, 0x1 ;  /* 0x0000001013097c11 */ /* 0x004fe2000f8408ff */
[----:B------:R1:W-:Y:S01]  /*4420*/  STL [R1+0x2c], R12 ;  /* 0x00002c0c01007387 */ /* 0x0003e20000100800 */
[----:B------:R-:W-:Y:S02]  /*4430*/  LEA.HI.X.SX32 R17, R18, UR17, 0x1, P3 ;  /* 0x0000001112117c11 */ /* 0x000fe400098f0eff */
[----:B0-----:R-:W-:Y:S01]  /*4440*/  LEA R10, P1, R20, UR16, 0x1 ;  /* 0x00000010140a7c11 */ /* 0x001fe2000f8208ff */
[----:B------:R0:W-:Y:S01]  /*4450*/  STL [R1+0x30], R13 ;  /* 0x0000300d01007387 */ /* 0x0001e20000100800 */
[----:B---3--:R-:W-:-:S03]  /*4460*/  LEA R11, P0, R21, UR16, 0x1 ;  /* 0x00000010150b7c11 */ /* 0x008fc6000f8008ff */
[----:B------:R2:W-:Y:S01]  /*4470*/  STL [R1+0x34], R15 ;  /* 0x0000340f01007387 */ /* 0x0005e20000100800 */
[----:B-1----:R-:W-:-:S03]  /*4480*/  LEA R12, P4, R22, UR16, 0x1 ;  /* 0x00000010160c7c11 */ /* 0x002fc6000f8808ff */
[----:B------:R1:W-:Y:S01]  /*4490*/  STL [R1+0x38], R16 ;  /* 0x0000381001007387 */ /* 0x0003e20000100800 */
[----:B0-----:R-:W-:Y:S02]  /*44a0*/  LEA R13, P6, R23, UR16, 0x1 ;  /* 0x00000010170d7c11 */ /* 0x001fe4000f8c08ff */
[----:B--2---:R-:W-:Y:S02]  /*44b0*/  LEA R15, P5, R24, UR16, 0x1 ;  /* 0x00000010180f7c11 */ /* 0x004fe4000f8a08ff */
[----:B-1----:R-:W-:-:S03]  /*44c0*/  LEA R16, P3, R25, UR16, 0x1 ;  /* 0x0000001019107c11 */ /* 0x002fc6000f8608ff */
[----:B------:R0:W-:Y:S04]  /*44d0*/  STL [R1+0x4], R15 ;  /* 0x0000040f01007387 */ /* 0x0001e80000100800 */
[----:B------:R1:W-:Y:S04]  /*44e0*/  STL [R1+0x3c], R17 ;  /* 0x00003c1101007387 */ /* 0x0003e80000100800 */
[----:B------:R2:W-:Y:S01]  /*44f0*/  STL [R1+0x114], R16 ;  /* 0x0001141001007387 */ /* 0x0005e20000100800 */
[----:B0-----:R-:W-:Y:S02]  /*4500*/  LEA.HI.X.SX32 R15, R19, UR17, 0x1, P2 ;  /* 0x00000011130f7c11 */ /* 0x001fe400090f0eff */
[----:B-1----:R-:W-:-:S03]  /*4510*/  LEA R17, P2, R26, UR16, 0x1 ;  /* 0x000000101a117c11 */ /* 0x002fc6000f8408ff */
[----:B------:R0:W-:Y:S01]  /*4520*/  STL [R1+0x40], R15 ;  /* 0x0000400f01007387 */ /* 0x0001e20000100800 */
[----:B--2---:R-:W-:-:S03]  /*4530*/  LEA.HI.X.SX32 R16, R20, UR17, 0x1, P1 ;  /* 0x0000001114107c11 */ /* 0x004fc600088f0eff */
[----:B------:R1:W-:Y:S04]  /*4540*/  STL [R1+0x118], R17 ;  /* 0x0001181101007387 */ /* 0x0003e80000100800 */
[----:B------:R2:W-:Y:S01]  /*4550*/  STL [R1+0x44], R16 ;  /* 0x0000441001007387 */ /* 0x0005e20000100800 */
[----:B0-----:R-:W-:Y:S02]  /*4560*/  LEA R15, P1, R27, UR16, 0x1 ;  /* 0x000000101b0f7c11 */ /* 0x001fe4000f8208ff */
[----:B-1----:R-:W-:-:S03]  /*4570*/  LEA.HI.X.SX32 R17, R21, UR17, 0x1, P0 ;  /* 0x0000001115117c11 */ /* 0x002fc600080f0eff */
[----:B------:R0:W-:Y:S01]  /*4580*/  STL [R1+0x11c], R15 ;  /* 0x00011c0f01007387 */ /* 0x0001e20000100800 */
[----:B--2---:R-:W-:-:S03]  /*4590*/  LEA R16, P0, R28, UR16, 0x1 ;  /* 0x000000101c107c11 */ /* 0x004fc6000f8008ff */
        /* <DEDUP_REMOVED lines=15> */
[----:B------:R-:W-:Y:S02]  /*4690*/  CS2R R24, SRZ ;  /* 0x0000000000187805 */ /* 0x000fe4000001ff00 */
[----:B-1----:R-:W-:Y:S01]  /*46a0*/  LEA R17, P3, R32, UR16, 0x1 ;  /* 0x0000001020117c11 */ /* 0x002fe2000f8608ff */
[----:B------:R0:W-:Y:S01]  /*46b0*/  STL [R1+0x58], R15 ;  /* 0x0000580f01007387 */ /* 0x0001e20000100800 */
[----:B--2---:R-:W-:-:S03]  /*46c0*/  LEA.HI.X.SX32 R16, R26, UR17, 0x1, P2 ;  /* 0x000000111a107c11 */ /* 0x004fc600090f0eff */
[----:B------:R1:W-:Y:S04]  /*46d0*/  STL [R1+0x130], R17 ;  /* 0x0001301101007387 */ /* 0x0003e80000100800 */
[----:B------:R2:W-:Y:S01]  /*46e0*/  STL [R1+0x5c], R16 ;  /* 0x00005c1001007387 */ /* 0x0005e20000100800 */
[----:B0-----:R-:W-:Y:S02]  /*46f0*/  LEA R15, P2, R33, UR16, 0x1 ;  /* 0x00000010210f7c11 */ /* 0x001fe4000f8408ff */
[----:B-1----:R-:W-:-:S03]  /*4700*/  LEA.HI.X.SX32 R17, R27, UR17, 0x1, P1 ;  /* 0x000000111b117c11 */ /* 0x002fc600088f0eff */
[----:B------:R0:W-:Y:S01]  /*4710*/  STL [R1+0x134], R15 ;  /* 0x0001340f01007387 */ /* 0x0001e20000100800 */
[----:B------:R-:W-:Y:S02]  /*4720*/  CS2R R26, SRZ ;  /* 0x00000000001a7805 */ /* 0x000fe4000001ff00 */
[----:B--2---:R-:W-:Y:S01]  /*4730*/  LEA R16, P1, R34, UR16, 0x1 ;  /* 0x0000001022107c11 */ /* 0x004fe2000f8208ff */
[----:B------:R1:W-:Y:S04]  /*4740*/  STL [R1+0x60], R17 ;  /* 0x0000601101007387 */ /* 0x0003e80000100800 */
[----:B------:R2:W-:Y:S01]  /*4750*/  STL [R1+0x138], R16 ;  /* 0x0001381001007387 */ /* 0x0005e20000100800 */
[----:B0-----:R-:W-:Y:S02]  /*4760*/  LEA.HI.X.SX32 R15, R28, UR17, 0x1, P0 ;  /* 0x000000111c0f7c11 */ /* 0x001fe400080f0eff */
[----:B-1----:R-:W-:-:S03]  /*4770*/  LEA R17, P0, R35, UR16, 0x1 ;  /* 0x0000001023117c11 */ /* 0x002fc6000f8008ff */
[----:B------:R0:W-:Y:S01]  /*4780*/  STL [R1+0x64], R15 ;  /* 0x0000640f01007387 */ /* 0x0001e20000100800 */
[----:B--2---:R-:W-:-:S03]  /*4790*/  LEA.HI.X.SX32 R16, R29, UR17, 0x1, P4 ;  /* 0x000000111d107c11 */ /* 0x004fc6000a0f0eff */
[----:B------:R1:W-:Y:S01]  /*47a0*/  STL [R1+0x13c], R17 ;  /* 0x00013c1101007387 */ /* 0x0003e20000100800 */
[----:B------:R-:W-:-:S03]  /*47b0*/  CS2R R28, SRZ ;  /* 0x00000000001c7805 */ /* 0x000fc6000001ff00 */
        /* <DEDUP_REMOVED lines=76> */
[----:B------:R-:W-:-:S02]  /*4c80*/  CS2R R46, SRZ ;  /* 0x00000000002e7805 */ /* 0x000fc4000001ff00 */
[----:B-1----:R-:W-:Y:S01]  /*4c90*/  LEA R17, P3, R60, UR16, 0x1 ;  /* 0x000000103c117c11 */ /* 0x002fe2000f8608ff */
        /* <DEDUP_REMOVED lines=99> */
[----:B------:R-:W-:Y:S02]  /*52d0*/  LEA.HI.X.SX32 R248, R248, UR17, 0x1, P6 ;  /* 0x00000011f8f87c11 */ /* 0x000fe4000b0f0eff */
[----:B--2---:R-:W-:Y:S01]  /*52e0*/  LEA.HI.X.SX32 R16, R88, UR17, 0x1, P3 ;  /* 0x0000001158107c11 */ /* 0x004fe200098f0eff */
[----:B------:R1:W-:Y:S01]  /*52f0*/  STL [R1+0xfc], R17 ;  /* 0x0000fc1101007387 */ /* 0x0003e20000100800 */
[----:B------:R-:W-:-:S03]  /*5300*/  CS2R R88, SRZ ;  /* 0x0000000000587805 */ /* 0x000fc6000001ff00 */
[----:B------:R2:W-:Y:S01]  /*5310*/  STL [R1+0x100], R16 ;  /* 0x0001001001007387 */ /* 0x0005e20000100800 */
[----:B0-----:R-:W-:Y:S02]  /*5320*/  LEA.HI.X.SX32 R15, R90, UR17, 0x1, P2 ;  /* 0x000000115a0f7c11 */ /* 0x001fe400090f0eff */
[----:B------:R-:W-:Y:S02]  /*5330*/  CS2R R90, SRZ ;  /* 0x00000000005a7805 */ /* 0x000fe4000001ff00 */
[----:B-1----:R-:W-:Y:S01]  /*5340*/  LEA.HI.X.SX32 R17, R92, UR17, 0x1, P1 ;  /* 0x000000115c117c11 */ /* 0x002fe200088f0eff */
[----:B------:R0:W-:Y:S01]  /*5350*/  STL [R1+0x104], R15 ;  /* 0x0001040f01007387 */ /* 0x0001e20000100800 */
[----:B------:R-:W-:Y:S02]  /*5360*/  CS2R R92, SRZ ;  /* 0x00000000005c7805 */ /* 0x000fe4000001ff00 */
[----:B--2---:R-:W-:Y:S01]  /*5370*/  LEA.HI.X.SX32 R16, R94, UR17, 0x1, P0 ;  /* 0x000000115e107c11 */ /* 0x004fe200080f0eff */
[----:B------:R1:W-:Y:S01]  /*5380*/  STL [R1+0x108], R17 ;  /* 0x0001081101007387 */ /* 0x0003e20000100800 */
[----:B------:R-:W-:-:S03]  /*5390*/  CS2R R94, SRZ ;  /* 0x00000000005e7805 */ /* 0x000fc6000001ff00 */
[----:B------:R1:W-:Y:S01]  /*53a0*/  STL [R1+0x10c], R16 ;  /* 0x00010c1001007387 */ /* 0x0003e20000100800 */
[----:B0-----:R-:W-:Y:S02]  /*53b0*/  LEA.HI.X.SX32 R15, R96, UR17, 0x1, P4 ;  /* 0x00000011600f7c11 */ /* 0x001fe4000a0f0eff */
[----:B------:R-:W-:Y:S01]  /*53c0*/  CS2R R96, SRZ ;  /* 0x0000000000607805 */ /* 0x000fe2000001ff00 */
[----:B------:R-:W-:Y:S02]  /*53d0*/  UIADD3.64 UR16, UR4, 0x300, URZ ;  /* 0x0000030004107897 */ /* 0x000fe4000fffe03f */
[----:B------:R1:W-:Y:S04]  /*53e0*/  STL [R1+0x110], R15 ;  /* 0x0001100f01007387 */ /* 0x0003e80000100800 */
[----:B------:R1:W-:Y:S06]  /*53f0*/  STL [R1+0x1d4], R14 ;  /* 0x0001d40e01007387 */ /* 0x0003ec0000100800 */
.L_x_1:
[----:B-1----:R-:W0:Y:S01]  /*5400*/  LDC R14, c[0x0][0x238] ;  /* 0x00008e00ff0e7b82 */ /* 0x002e220000000800 */
[----:B-----5:R1:W-:Y:S01]  /*5410*/  STL [R1+0x1dc], R0 ;  /* 0x0001dc0001007387 */ /* 0x0203e20000100800 */
[C---:B------:R-:W-:Y:S02]  /*5420*/  ISETP.GT.AND P0, PT, R250.reuse, 0x2, PT ;  /* 0x00000002fa00780c */ /* 0x040fe40003f04270 */
[----:B------:R-:W-:Y:S01]  /*5430*/  PRMT R170, RZ, 0x7610, R170 ;  /* 0x00007610ffaa7816 */ /* 0x000fe200000000aa */
[----:B------:R-:W2:Y:S01]  /*5440*/  LDL R216, [R1+0x4] ;  /* 0x0000040001d87983 */ /* 0x000ea20000100800 */
[C---:B------:R-:W-:Y:S02]  /*5450*/  ISETP.GT.AND P1, PT, R250.reuse, 0x3, PT ;  /* 0x00000003fa00780c */ /* 0x040fe40003f24270 */
[----:B------:R-:W3:Y:S01]  /*5460*/  LDC R22, c[0x0][0x238] ;  /* 0x00008e00ff167b82 */ /* 0x000ee20000000800 */
[----:B------:R-:W-:Y:S02]  /*5470*/  PRMT R159, RZ, 0x7610, R159 ;  /* 0x00007610ff9f7816 */ /* 0x000fe4000000009f */
[----:B------:R-:W-:-:S02]  /*5480*/  ISETP.GT.AND P2, PT, R250, 0x4, PT ;  /* 0x00000004fa00780c */ /* 0x000fc40003f44270 */
[----:B------:R-:W-:-:S03]  /*5490*/  PRMT R182, RZ, 0x7610, R182 ;  /* 0x00007610ffb67816 */ /* 0x000fc600000000b6 */
[----:B-1----:R-:W1:Y:S01]  /*54a0*/  LDC R0, c[0x0][0x238] ;  /* 0x00008e00ff007b82 */ /* 0x002e620000000800 */
[----:B0-----:R-:W-:-:S07]  /*54b0*/  IMAD.SHL.U32 R14, R14, 0x2, RZ ;  /* 0x000000020e0e7824 */ /* 0x001fce00078e00ff */
[----:B------:R-:W0:Y:S01]  /*54c0*/  LDC R16, c[0x0][0x238] ;  /* 0x00008e00ff107b82 */ /* 0x000e220000000800 */
[----:B------:R-:W-:-:S05]  /*54d0*/  IMAD.WIDE R14, R14, 0x2, R2 ;  /* 0x000000020e0e7825 */ /* 0x000fca00078e0202 */
[----:B------:R4:W2:Y:S01]  /*54e0*/  @P0 LDG.E.U16 R170, desc[UR14][R14.64] ;  /* 0x0000000e0eaa0981 */ /* 0x0008a2000c1e1500 */
[----:B------:R-:W-:Y:S01]  /*54f0*/  ISETP.GT.AND P0, PT, R250, 0x5, PT ;  /* 0x00000005fa00780c */ /* 0x000fe20003f04270 */
[----:B---3--:R-:W-:Y:S01]  /*5500*/  IMAD R22, R22, 0x5, RZ ;  /* 0x0000000516167824 */ /* 0x008fe200078e02ff */
[----:B------:R-:W-:Y:S01]  /*5510*/  PRMT R202, RZ, 0x7610, R202 ;  /* 0x00007610ffca7816 */ /* 0x000fe200000000ca */
[----:B------:R-:W3:Y:S01]  /*5520*/  LDC R153, c[0x0][0x238] ;  /* 0x00008e00ff997b82 */ /* 0x000ee20000000800 */
[----:B-1----:R-:W-:Y:S02]  /*5530*/  IMAD R0, R0, 0xa, RZ ;  /* 0x0000000a00007824 */ /* 0x002fe400078e02ff */
[----:B----4-:R-:W-:-:S05]  /*5540*/  IMAD.WIDE R14, R22, 0x2, R2 ;  /* 0x00000002160e7825 */ /* 0x010fca00078e0202 */
[----:B------:R-:W1:Y:S02]  /*5550*/  LDC R152, c[0x0][0x238] ;  /* 0x00008e00ff987b82 */ /* 0x000e640000000800 */
[----:B------:R4:W2:Y:S01]  /*5560*/  @P0 LDG.E.U16 R202, desc[UR14][R14.64] ;  /* 0x0000000e0eca0981 */ /* 0x0008a2000c1e1500 */
[----:B0-----:R-:W-:Y:S01]  /*5570*/  IMAD R16, R16, 0x3, RZ ;  /* 0x0000000310107824 */ /* 0x001fe200078e02ff */
[----:B------:R-:W-:-:S03]  /*5580*/  ISETP.GT.AND P4, PT, R250, 0x9, PT ;  /* 0x00000009fa00780c */ /* 0x000fc60003f84270 */
[----:B------:R-:W-:Y:S01]  /*5590*/  IMAD.WIDE R16, R16, 0x2, R2 ;  /* 0x0000000210107825 */ /* 0x000fe200078e0202 */
[----:B------:R-:W-:Y:S01]  /*55a0*/  PRMT R160, RZ, 0x7610, R160 ;  /* 0x00007610ffa07816 */ /* 0x000fe200000000a0 */
[----:B------:R-:W0:Y:S02]  /*55b0*/  LDC R162, c[0x0][0x238] ;  /* 0x00008e00ffa27b82 */ /* 0x000e240000000800 */
[----:B----4-:R-:W-:Y:S01]  /*55c0*/  IMAD.WIDE R14, R0, 0x2, R2 ;  /* 0x00000002000e7825 */ /* 0x010fe200078e0202 */
[----:B------:R4:W2:Y:S05]  /*55d0*/  @P1 LDG.E.U16 R159, desc[UR14][R16.64] ;  /* 0x0000000e109f1981 */ /* 0x0008aa000c1e1500 */
[----:B------:R-:W0:Y:S01]  /*55e0*/  LDC R0, c[0x0][0x238] ;  /* 0x00008e00ff007b82 */ /* 0x000e220000000800 */
[----:B---3--:R-:W-:-:S02]  /*55f0*/  IMAD R153, R153, 0x6, RZ ;  /* 0x0000000699997824 */ /* 0x008fc400078e02ff */
[----:B-1----:R-:W-:Y:S02]  /*5600*/  IMAD R152, R152, 0x9, RZ ;  /* 0x0000000998987824 */ /* 0x002fe400078e02ff */
[----:B----4-:R-:W-:-:S03]  /*5610*/  IMAD.WIDE R16, R153, 0x2, R2 ;  /* 0x0000000299107825 */ /* 0x010fc600078e0202 */
[----:B------:R-:W1:Y:S01]  /*5620*/  LDC R18, c[0x0][0x238] ;  /* 0x00008e00ff127b82 */ /* 0x000e620000000800 */
[----:B------:R-:W-:-:S05]  /*5630*/  IMAD.WIDE R152, R152, 0x2, R2 ;  /* 0x0000000298987825 */ /* 0x000fca00078e0202 */
[----:B------:R3:W4:Y:S02]  /*5640*/  @P4 LDG.E.U16 R160, desc[UR14][R152.64] ;  /* 0x0000000e98a04981 */ /* 0x000724000c1e1500 */
[----:B------:R-:W1:Y:S01]  /*5650*/  LDC R23, c[0x0][0x238] ;  /* 0x00008e00ff177b82 */ /* 0x000e620000000800 */
[----:B0-----:R-:W-:-:S07]  /*5660*/  IMAD R0, R0, 0xe, RZ ;  /* 0x0000000e00007824 */ /* 0x001fce00078e02ff */
[----:B------:R-:W0:Y:S01]  /*5670*/  LDC R22, c[0x0][0x238] ;  /* 0x00008e00ff167b82 */ /* 0x000e220000000800 */
[----:B---3--:R-:W-:Y:S01]  /*5680*/  IMAD.WIDE R152, R0, 0x2, R2 ;  /* 0x0000000200987825 */ /* 0x008fe200078e0202 */
[C---:B------:R-:W-:Y:S02]  /*5690*/  ISETP.GT.AND P1, PT, R250.reuse, 0x6, PT ;  /* 0x00000006fa00780c */ /* 0x040fe40003f24270 */
[----:B------:R-:W-:Y:S02]  /*56a0*/  ISETP.GT.AND P0, PT, R250, 0xa, PT ;  /* 0x0000000afa00780c */ /* 0x000fe40003f04270 */
[----:B------:R-:W-:Y:S02]  /*56b0*/  PRMT R194, RZ, 0x7610, R194 ;  /* 0x00007610ffc27816 */ /* 0x000fe400000000c2 */
[----:B------:R-:W3:Y:S01]  /*56c0*/  LDC R0, c[0x0][0x238] ;  /* 0x00008e00ff007b82 */ /* 0x000ee20000000800 */
[----:B------:R-:W-:Y:S01]  /*56d0*/  PRMT R169, RZ, 0x7610, R169 ;  /* 0x00007610ffa97816 */ /* 0x000fe200000000a9 */
[----:B------:R-:W-:-:S02]  /*56e0*/  IMAD R162, R162, 0xb, RZ ;  /* 0x0000000ba2a27824 */ /* 0x000fc400078e02ff */
[----:B-1----:R-:W-:-:S04]  /*56f0*/  IMAD.SHL.U32 R18, R18, 0x4, RZ ;  /* 0x0000000412127824 */ /* 0x002fc800078e00ff */
[----:B------:R-:W1:Y:S01]  /*5700*/  LDC R154, c[0x0][0x238] ;  /* 0x00008e00ff9a7b82 */ /* 0x000e620000000800 */
[----:B------:R0:W4:Y:S01]  /*5710*/  @P1 LDG.E.U16 R194, desc[UR14][R16.64] ;  /* 0x0000000e10c21981 */ /* 0x000122000c1e1500 */
[----:B------:R-:W-:Y:S01]  /*5720*/  ISETP.GT.AND P3, PT, R250, 0x8, PT ;  /* 0x00000008fa00780c */ /* 0x000fe20003f64270 */
[----:B------:R-:W-:Y:S02]  /*5730*/  IMAD.WIDE R18, R18, 0x2, R2 ;  /* 0x0000000212127825 */ /* 0x000fe400078e0202 */
[----:B------:R3:W4:Y:S02]  /*5740*/  @P0 LDG.E.U16 R169, desc[UR14][R14.64] ;  /* 0x0000000e0ea90981 */ /* 0x000724000c1e1500 */
[----:B------:R-:W-:Y:S01]  /*5750*/  IMAD R23, R23, 0x7, RZ ;  /* 0x0000000717177824 */ /* 0x000fe200078e02ff */
[----:B------:R-:W-:Y:S01]  /*5760*/  PRMT R21, RZ, 0x7610, R21 ;  /* 0x00007610ff157816 */ /* 0x000fe20000000015 */
[----:B0-----:R-:W-:Y:S01]  /*5770*/  IMAD.SHL.U32 R22, R22, 0x8, RZ ;  /* 0x0000000816167824 */ /* 0x001fe200078e00ff */
[----:B------:R0:W4:Y:S01]  /*5780*/  @P2 LDG.E.U16 R182, desc[UR14][R18.64] ;  /* 0x0000000e12b62981 */ /* 0x000122000c1e1500 */
[----:B------:R-:W-:Y:S01]  /*5790*/  IMAD.WIDE R16, R162, 0x2, R2 ;  /* 0x00000002a2107825 */ /* 0x000fe200078e0202 */
[----:B------:R-:W-:Y:S01]  /*57a0*/  PRMT R201, RZ, 0x7610, R201 ;  /* 0x00007610ffc97816 */ /* 0x000fe200000000c9 */
[----:B------:R-:W1:Y:S02]  /*57b0*/  LDC R162, c[0x0][0x238] ;  /* 0x00008e00ffa27b82 */ /* 0x000e640000000800 */
[----:B---3--:R-:W-:-:S04]  /*57c0*/  IMAD R0, R0, 0xf, RZ ;  /* 0x0000000f00007824 */ /* 0x008fc800078e02ff */
[----:B------:R-:W-:Y:S01]  /*57d0*/  IMAD.WIDE R14, R0, 0x2, R2 ;  /* 0x00000002000e7825 */ /* 0x000fe200078e0202 */
[----:B------:R-:W-:Y:S01]  /*57e0*/  PRMT R213, RZ, 0x7610, R213 ;  /* 0x00007610ffd57816 */ /* 0x000fe200000000d5 */
[----:B------:R-:W3:Y:S02]  /*57f0*/  LDC R0, c[0x0][0x238] ;  /* 0x00008e00ff007b82 */ /* 0x000ee40000000800 */
[----:B0-----:R-:W-:-:S04]  /*5800*/  IMAD.WIDE R18, R23, 0x2, R2 ;  /* 0x0000000217127825 */ /* 0x001fc800078e0202 */
[----:B------:R-:W-:Y:S01]  /*5810*/  IMAD.WIDE R22, R22, 0x2, R2 ;  /* 0x0000000216167825 */ /* 0x000fe200078e0202 */
[----:B------:R-:W-:Y:S01]  /*5820*/  PRMT R193, RZ, 0x7610, R193 ;  /* 0x00007610ffc17816 */ /* 0x000fe200000000c1 */
[----:B------:R-:W0:Y:S03]  /*5830*/  LDC R155, c[0x0][0x238] ;  /* 0x00008e00ff9b7b82 */ /* 0x000e260000000800 */
[----:B------:R3:W4:Y:S01]  /*5840*/  @P3 LDG.E.U16 R21, desc[UR14][R22.64] ;  /* 0x0000000e16153981 */ /* 0x000722000c1e1500 */
[----:B------:R-:W-:Y:S01]  /*5850*/  ISETP.GT.AND P3, PT, R250, 0xd, PT ;  /* 0x0000000dfa00780c */ /* 0x000fe20003f64270 */
[----:B-1----:R-:W-:Y:S02]  /*5860*/  IMAD R154, R154, 0xd, RZ ;  /* 0x0000000d9a9a7824 */ /* 0x002fe400078e02ff */
[----:B------:R-:W-:Y:S01]  /*5870*/  IMAD.SHL.U32 R162, R162, 0x10, RZ ;  /* 0x00000010a2a27824 */ /* 0x000fe200078e00ff */
[----:B------:R-:W-:Y:S01]  /*5880*/  PRMT R157, RZ, 0x7610, R157 ;  /* 0x00007610ff9d7816 */ /* 0x000fe2000000009d */
[----:B------:R-:W1:Y:S01]  /*5890*/  LDC R172, c[0x0][0x238] ;  /* 0x00008e00ffac7b82 */ /* 0x000e620000000800 */
[----:B---3--:R-:W-:-:S04]  /*58a0*/  IMAD.WIDE R22, R154, 0x2, R2 ;  /* 0x000000029a167825 */ /* 0x008fc800078e0202 */
[----:B------:R-:W-:-:S03]  /*58b0*/  IMAD R0, R0, 0x13, RZ ;  /* 0x0000001300007824 */ /* 0x000fc600078e02ff */
[----:B------:R3:W4:Y:S01]  /*58c0*/  @P3 LDG.E.U16 R201, desc[UR14][R22.64] ;  /* 0x0000000e16c93981 */ /* 0x000722000c1e1500 */
[----:B------:R-:W-:Y:S01]  /*58d0*/  ISETP.GT.AND P0, PT, R250, 0xf, PT ;  /* 0x0000000ffa00780c */ /* 0x000fe20003f04270 */
[----:B------:R-:W1:Y:S01]  /*58e0*/  LDC R154, c[0x0][0x238] ;  /* 0x00008e00ff9a7b82 */ /* 0x000e620000000800 */
[----:B---3--:R-:W-:Y:S01]  /*58f0*/  IMAD.WIDE R22, R162, 0x2, R2 ;  /* 0x00000002a2167825 */ /* 0x008fe200078e0202 */
[----:B------:R-:W-:-:S06]  /*5900*/  PRMT R184, RZ, 0x7610, R184 ;  /* 0x00007610ffb87816 */ /* 0x000fcc00000000b8 */
[----:B------:R-:W3:Y:S01]  /*5910*/  LDC R164, c[0x0][0x238] ;  /* 0x00008e00ffa47b82 */ /* 0x000ee20000000800 */
[----:B------:R-:W-:-:S03]  /*5920*/  IMAD.WIDE R162, R0, 0x2, R2 ;  /* 0x0000000200a27825 */ /* 0x000fc600078e0202 */
[----:B------:R0:W4:Y:S04]  /*5930*/  @P0 LDG.E.U16 R213, desc[UR14][R14.64] ;  /* 0x0000000e0ed50981 */ /* 0x000128000c1e1500 */
[----:B------:R-:W0:Y:S01]  /*5940*/  LDC R0, c[0x0][0x238] ;  /* 0x00008e00ff007b82 */ /* 0x000e220000000800 */
[----:B------:R-:W-:Y:S02]  /*5950*/  ISETP.GT.AND P4, PT, R250, 0xe, PT ;  /* 0x0000000efa00780c */ /* 0x000fe40003f84270 */
[----:B------:R-:W-:Y:S02]  /*5960*/  PRMT R212, RZ, 0x7610, R212 ;  /* 0x00007610ffd47816 */ /* 0x000fe400000000d4 */
[----:B------:R-:W-:Y:S02]  /*5970*/  PRMT R158, RZ, 0x7610, R158 ;  /* 0x00007610ff9e7816 */ /* 0x000fe4000000009e */
[----:B------:R-:W-:Y:S01]  /*5980*/  PRMT R161, RZ, 0x7610, R161 ;  /* 0x00007610ffa17816 */ /* 0x000fe200000000a1 */
[----:B------:R-:W3:Y:S06]  /*5990*/  LDC R165, c[0x0][0x238] ;  /* 0x00008e00ffa57b82 */ /* 0x000eec0000000800 */
[----:B------:R-:W4:Y:S01]  /*59a0*/  @P4 LDG.E.U16 R193, desc[UR14][R152.64] ;  /* 0x0000000e98c14981 */ /* 0x000f22000c1e1500 */
[----:B------:R-:W-:Y:S01]  /*59b0*/  PRMT R200, RZ, 0x7610, R200 ;  /* 0x00007610ffc87816 */ /* 0x000fe200000000c8 */
[----:B------:R-:W2:Y:S01]  /*59c0*/  LDC R177, c[0x0][0x238] ;  /* 0x00008e00ffb17b82 */ /* 0x000ea20000000800 */
[----:B0-----:R-:W-:Y:S01]  /*59d0*/  IMAD R0, R0, 0x14, RZ ;  /* 0x0000001400007824 */ /* 0x001fe200078e02ff */
[----:B------:R-:W-:-:S06]  /*59e0*/  PRMT R204, RZ, 0x7610, R204 ;  /* 0x00007610ffcc7816 */ /* 0x000fcc00000000cc */
[----:B------:R-:W0:Y:S01]  /*59f0*/  LDC R186, c[0x0][0x238] ;  /* 0x00008e00ffba7b82 */ /* 0x000e220000000800 */
[----:B------:R-:W-:-:S07]  /*5a00*/  IMAD.WIDE R14, R0, 0x2, R2 ;  /* 0x00000002000e7825 */ /* 0x000fce00078e0202 */
[----:B------:R-:W1:Y:S01]  /*5a10*/  LDC R0, c[0x0][0x238] ;  /* 0x00008e00ff007b82 */ /* 0x000e620000000800 */
[----:B------:R-:W-:-:S13]  /*5a20*/  ISETP.GT.AND P4, PT, R250, 0x13, PT ;  /* 0x00000013fa00780c */ /* 0x000fda0003f84270 */
[----:B------:R3:W4:Y:S01]  /*5a30*/  @P4 LDG.E.U16 R157, desc[UR14][R162.64] ;  /* 0x0000000ea29d4981 */ /* 0x000722000c1e1500 */
[----:B-1----:R-:W-:-:S04]  /*5a40*/  IMAD R0, R0, 0x18, RZ ;  /* 0x0000001800007824 */ /* 0x002fc800078e02ff */
[----:B---3--:R-:W-:Y:S02]  /*5a50*/  IMAD.WIDE R162, R0, 0x2, R2 ;  /* 0x0000000200a27825 */ /* 0x008fe400078e0202 */
[----:B------:R-:W1:Y:S01]  /*5a60*/  LDC R0, c[0x0][0x238] ;  /* 0x00008e00ff007b82 */ /* 0x000e620000000800 */
[C---:B------:R-:W-:Y:S02]  /*5a70*/  ISETP.GT.AND P0, PT, R250.reuse, 0x14, PT ;  /* 0x00000014fa00780c */ /* 0x040fe40003f04270 */
[C---:B------:R-:W-:Y:S02]  /*5a80*/  ISETP.GT.AND P2, PT, R250.reuse, 0x7, PT ;  /* 0x00000007fa00780c */ /* 0x040fe40003f44270 */
[----:B------:R-:W-:-:S09]  /*5a90*/  ISETP.GT.AND P1, PT, R250, 0xb, PT ;  /* 0x0000000bfa00780c */ /* 0x000fd20003f24270 */
[----:B------:R3:W4:Y:S01]  /*5aa0*/  @P0 LDG.E.U16 R184, desc[UR14][R14.64] ;  /* 0x0000000e0eb80981 */ /* 0x000722000c1e1500 */
[----:B------:R-:W-:Y:S01]  /*5ab0*/  IMAD R155, R155, 0xc, RZ ;  /* 0x0000000c9b9b7824 */ /* 0x000fe200078e02ff */
[----:B------:R-:W-:Y:S02]  /*5ac0*/  ISETP.GT.AND P4, PT, R250, 0x18, PT ;  /* 0x00000018fa00780c */ /* 0x000fe40003f84270 */
[----:B------:R0:W4:Y:S04]  /*5ad0*/  @P2 LDG.E.U16 R212, desc[UR14][R18.64] ;  /* 0x0000000e12d42981 */ /* 0x000128000c1e1500 */
[----:B------:R2:W4:Y:S01]  /*5ae0*/  @P1 LDG.E.U16 R158, desc[UR14][R16.64] ;  /* 0x0000000e109e1981 */ /* 0x000522000c1e1500 */
[----:B-1----:R-:W-:-:S04]  /*5af0*/  IMAD R0, R0, 0x19, RZ ;  /* 0x0000001900007824 */ /* 0x002fc800078e02ff */
[--C-:B---3--:R-:W-:Y:S02]  /*5b00*/  IMAD.WIDE R14, R0, 0x2, R2.reuse ;  /* 0x00000002000e7825 */ /* 0x108fe400078e0202 */
[----:B------:R1:W3:Y:S01]  /*5b10*/  @P4 LDG.E.U16 R161, desc[UR14][R162.64] ;  /* 0x0000000ea2a14981 */ /* 0x0002e2000c1e1500 */
[----:B------:R-:W1:Y:S01]  /*5b20*/  LDC R0, c[0x0][0x238] ;  /* 0x00008e00ff007b82 */ /* 0x000e620000000800 */
[----:B------:R-:W-:Y:S01]  /*5b30*/  ISETP.GT.AND P1, PT, R250, 0x10, PT ;  /* 0x00000010fa00780c */ /* 0x000fe20003f24270 */
[----:B0-----:R-:W-:-:S06]  /*5b40*/  IMAD.WIDE R18, R155, 0x2, R2 ;  /* 0x000000029b127825 */ /* 0x001fcc00078e0202 */
[----:B------:R-:W0:Y:S01]  /*5b50*/  LDC R155, c[0x0][0x238] ;  /* 0x00008e00ff9b7b82 */ /* 0x000e220000000800 */
[----:B--2---:R-:W-:Y:S02]  /*5b60*/  PRMT R16, RZ, 0x7610, R16 ;  /* 0x00007610ff107816 */ /* 0x004fe40000000010 */
[----:B------:R-:W-:-:S04]  /*5b70*/  ISETP.GT.AND P2, PT, R250, 0xc, PT ;  /* 0x0000000cfa00780c */ /* 0x000fc80003f44270 */
[----:B------:R2:W3:Y:S01]  /*5b80*/  @P1 LDG.E.U16 R16, desc[UR14][R22.64] ;  /* 0x0000000e16101981 */ /* 0x0004e2000c1e1500 */
[----:B------:R-:W-:Y:S01]  /*5b90*/  ISETP.GT.AND P1, PT, R250, 0x15, PT ;  /* 0x00000015fa00780c */ /* 0x000fe20003f24270 */
[----:B------:R-:W-:Y:S01]  /*5ba0*/  IMAD R172, R172, 0x15, RZ ;  /* 0x00000015acac7824 */ /* 0x000fe200078e02ff */
[----:B------:R-:W-:Y:S01]  /*5bb0*/  ISETP.GT.AND P3, PT, R250, 0x12, PT ;  /* 0x00000012fa00780c */ /* 0x000fe20003f64270 */
[----:B------:R-:W-:Y:S01]  /*5bc0*/  IMAD R154, R154, 0x12, RZ ;  /* 0x000000129a9a7824 */ /* 0x000fe200078e02ff */
[----:B------:R-:W-:Y:S01]  /*5bd0*/  PRMT R168, RZ, 0x7610, R168 ;  /* 0x00007610ffa87816 */ /* 0x000fe200000000a8 */
[----:B------:R-:W-:Y:S01]  /*5be0*/  IMAD R164, R164, 0x17, RZ ;  /* 0x00000017a4a47824 */ /* 0x000fe200078e02ff */
[----:B------:R-:W-:Y:S01]  /*5bf0*/  PRMT R181, RZ, 0x7610, R181 ;  /* 0x00007610ffb57816 */ /* 0x000fe200000000b5 */
[----:B------:R-:W-:Y:S01]  /*5c00*/  IMAD R165, R165, 0x16, RZ ;  /* 0x00000016a5a57824 */ /* 0x000fe200078e02ff */
[----:B------:R0:W3:Y:S01]  /*5c10*/  @P2 LDG.E.U16 R204, desc[UR14][R18.64] ;  /* 0x0000000e12cc2981 */ /* 0x0000e2000c1e1500 */
[----:B-1----:R-:W-:Y:S01]  /*5c20*/  IMAD R0, R0, 0x1d, RZ ;  /* 0x0000001d00007824 */ /* 0x002fe200078e02ff */
[----:B------:R-:W-:Y:S01]  /*5c30*/  PRMT R192, RZ, 0x7610, R192 ;  /* 0x00007610ffc07816 */ /* 0x000fe200000000c0 */
[----:B------:R-:W1:Y:S02]  /*5c40*/  LDC R17, c[0x0][0x238] ;  /* 0x00008e00ff117b82 */ /* 0x000e640000000800 */
[----:B------:R-:W-:-:S06]  /*5c50*/  IMAD.WIDE R162, R0, 0x2, R2 ;  /* 0x0000000200a27825 */ /* 0x000fcc00078e0202 */
[----:B------:R-:W1:Y:S01]  /*5c60*/  LDC R0, c[0x0][0x238] ;  /* 0x00008e00ff007b82 */ /* 0x000e620000000800 */
[----:B--2---:R-:W-:-:S04]  /*5c70*/  IMAD.WIDE R22, R172, 0x2, R2 ;  /* 0x00000002ac167825 */ /* 0x004fc800078e0202 */
[----:B0-----:R-:W-:Y:S01]  /*5c80*/  IMAD R155, R155, 0x11, RZ ;  /* 0x000000119b9b7824 */ /* 0x001fe200078e02ff */
[----:B------:R-:W2:Y:S01]  /*5c90*/  @P1 LDG.E.U16 R200, desc[UR14][R22.64] ;  /* 0x0000000e16c81981 */ /* 0x000ea2000c1e1500 */
[C---:B------:R-:W-:Y:S01]  /*5ca0*/  ISETP.GT.AND P1, PT, R250.reuse, 0x19, PT ;  /* 0x00000019fa00780c */ /* 0x040fe20003f24270 */
[----:B------:R-:W0:Y:S01]  /*5cb0*/  LDC R172, c[0x0][0x238] ;  /* 0x00008e00ffac7b82 */ /* 0x000e220000000800 */
[----:B------:R-:W-:Y:S01]  /*5cc0*/  ISETP.GT.AND P2, PT, R250, 0x11, PT ;  /* 0x00000011fa00780c */ /* 0x000fe20003f44270 */
[----:B------:R-:W-:-:S04]  /*5cd0*/  IMAD.WIDE R152, R155, 0x2, R2 ;  /* 0x000000029b987825 */ /* 0x000fc800078e0202 */
[----:B------:R-:W-:Y:S01]  /*5ce0*/  IMAD.WIDE R154, R154, 0x2, R2 ;  /* 0x000000029a9a7825 */ /* 0x000fe200078e0202 */
[----:B------:R-:W-:Y:S01]  /*5cf0*/  PRMT R19, RZ, 0x7610, R19 ;  /* 0x00007610ff137816 */ /* 0x000fe20000000013 */
[----:B------:R-:W0:Y:S03]  /*5d00*/  LDC R18, c[0x0][0x238] ;  /* 0x00008e00ff127b82 */ /* 0x000e260000000800 */
[----:B------:R1:W2:Y:S04]  /*5d10*/  @P3 LDG.E.U16 R168, desc[UR14][R154.64] ;  /* 0x0000000e9aa83981 */ /* 0x0002a8000c1e1500 */
[----:B------:R1:W2:Y:S02]  /*5d20*/  @P1 LDG.E.U16 R181, desc[UR14][R14.64] ;  /* 0x0000000e0eb51981 */ /* 0x0002a4000c1e1500 */
[----:B-1----:R-:W-:-:S02]  /*5d30*/  IMAD R0, R0, 0x1e, RZ ;  /* 0x0000001e00007824 */ /* 0x002fc400078e02ff */
[----:B------:R1:W2:Y:S01]  /*5d40*/  @P2 LDG.E.U16 R19, desc[UR14][R152.64] ;  /* 0x0000000e98132981 */ /* 0x0002a2000c1e1500 */
[--C-:B------:R-:W-:Y:S02]  /*5d50*/  IMAD.WIDE R154, R164, 0x2, R2.reuse ;  /* 0x00000002a49a7825 */ /* 0x100fe400078e0202 */
[----:B------:R-:W0:Y:S01]  /*5d60*/  LDC R164, c[0x0][0x238] ;  /* 0x00008e00ffa47b82 */ /* 0x000e220000000800 */
[----:B------:R-:W-:Y:S01]  /*5d70*/  ISETP.GT.AND P2, PT, R250, 0x16, PT ;  /* 0x00000016fa00780c */ /* 0x000fe20003f44270 */
[----:B------:R-:W-:-:S06]  /*5d80*/  IMAD.WIDE R14, R0, 0x2, R2 ;  /* 0x00000002000e7825 */ /* 0x000fcc00078e0202 */
[----:B------:R-:W0:Y:S01]  /*5d90*/  LDC R0, c[0x0][0x238] ;  /* 0x00008e00ff007b82 */ /* 0x000e220000000800 */
[----:B-1----:R-:W-:-:S05]  /*5da0*/  IMAD.WIDE R152, R165, 0x2, R2 ;  /* 0x00000002a5987825 */ /* 0x002fca00078e0202 */
[----:B------:R-:W2:Y:S01]  /*5db0*/  @P2 LDG.E.U16 R192, desc[UR14][R152.64] ;  /* 0x0000000e98c02981 */ /* 0x000ea2000c1e1500 */
[----:B------:R-:W-:Y:S02]  /*5dc0*/  ISETP.GT.AND P2, PT, R250, 0x1a, PT ;  /* 0x0000001afa00780c */ /* 0x000fe40003f44270 */
[----:B------:R-:W-:Y:S01]  /*5dd0*/  PRMT R167, RZ, 0x7610, R167 ;  /* 0x00007610ffa77816 */ /* 0x000fe200000000a7 */
[----:B0-----:R-:W-:Y:S01]  /*5de0*/  IMAD R172, R172, 0x1f, RZ ;  /* 0x0000001facac7824 */ /* 0x001fe200078e02ff */
[----:B------:R-:W-:Y:S01]  /*5df0*/  PRMT R215, RZ, 0x7610, R215 ;  /* 0x00007610ffd77816 */ /* 0x000fe200000000d7 */
[----:B------:R-:W0:Y:S01]  /*5e00*/  LDC R165, c[0x0][0x238] ;  /* 0x00008e00ffa57b82 */ /* 0x000e220000000800 */
[----:B------:R-:W-:-:S04]  /*5e10*/  IMAD R164, R164, 0x1a, RZ ;  /* 0x0000001aa4a47824 */ /* 0x000fc800078e02ff */
[--C-:B------:R-:W-:Y:S01]  /*5e20*/  IMAD.WIDE R22, R164, 0x2, R2.reuse ;  /* 0x00000002a4167825 */ /* 0x100fe200078e0202 */
[----:B------:R-:W-:Y:S02]  /*5e30*/  ISETP.GT.AND P3, PT, R250, 0x17, PT ;  /* 0x00000017fa00780c */ /* 0x000fe40003f64270 */
[----:B------:R-:W1:Y:S01]  /*5e40*/  LDC R164, c[0x0][0x238] ;  /* 0x00008e00ffa47b82 */ /* 0x000e620000000800 */
[----:B------:R-:W-:Y:S01]  /*5e50*/  IMAD R0, R0, 0x22, RZ ;  /* 0x0000002200007824 */ /* 0x000fe200078e02ff */
[----:B------:R0:W2:Y:S02]  /*5e60*/  @P2 LDG.E.U16 R167, desc[UR14][R22.64] ;  /* 0x0000000e16a72981 */ /* 0x0000a4000c1e1500 */
[----:B0-----:R-:W-:-:S04]  /*5e70*/  IMAD.WIDE R22, R172, 0x2, R2 ;  /* 0x00000002ac167825 */ /* 0x001fc800078e0202 */
[----:B------:R-:W-:Y:S02]  /*5e80*/  IMAD.WIDE R172, R0, 0x2, R2 ;  /* 0x0000000200ac7825 */ /* 0x000fe400078e0202 */
[----:B------:R-:W0:Y:S01]  /*5e90*/  LDC R0, c[0x0][0x238] ;  /* 0x00008e00ff007b82 */ /* 0x000e220000000800 */
[C---:B------:R-:W-:Y:S02]  /*5ea0*/  ISETP.GT.AND P2, PT, R250.reuse, 0x1f, PT ;  /* 0x0000001ffa00780c */ /* 0x040fe40003f44270 */
[----:B------:R-:W-:Y:S02]  /*5eb0*/  ISETP.GT.AND P1, PT, R250, 0x1e, PT ;  /* 0x0000001efa00780c */ /* 0x000fe40003f24270 */
[----:B------:R-:W-:Y:S01]  /*5ec0*/  PRMT R214, RZ, 0x7610, R214 ;  /* 0x00007610ffd67816 */ /* 0x000fe200000000d6 */
[----:B------:R-:W-:Y:S01]  /*5ed0*/  IMAD R18, R18, 0x1b, RZ ;  /* 0x0000001b12127824 */ /* 0x000fe200078e02ff */
[----:B------:R-:W-:Y:S02]  /*5ee0*/  PRMT R208, RZ, 0x7610, R208 ;  /* 0x00007610ffd07816 */ /* 0x000fe400000000d0 */
[----:B------:R-:W-:-:S02]  /*5ef0*/  ISETP.GT.AND P5, PT, R250, 0x1d, PT ;  /* 0x0000001dfa00780c */ /* 0x000fc40003fa4270 */
[----:B------:R-:W2:Y:S04]  /*5f00*/  @P3 LDG.E.U16 R214, desc[UR14][R154.64] ;  /* 0x0000000e9ad63981 */ /* 0x000ea8000c1e1500 */
[----:B------:R0:W2:Y:S02]  /*5f10*/  @P2 LDG.E.U16 R215, desc[UR14][R22.64] ;  /* 0x0000000e16d72981 */ /* 0x0000a4000c1e1500 */
[----:B0-----:R-:W-:Y:S02]  /*5f20*/  IMAD R0, R0, 0x24, RZ ;  /* 0x0000002400007824 */ /* 0x001fe400078e02ff */
[----:B------:R0:W2:Y:S02]  /*5f30*/  @P1 LDG.E.U16 R208, desc[UR14][R14.64] ;  /* 0x0000000e0ed01981 */ /* 0x0000a4000c1e1500 */
[----:B------:R-:W-:-:S02]  /*5f40*/  IMAD.WIDE R22, R0, 0x2, R2 ;  /* 0x0000000200167825 */ /* 0x000fc400078e0202 */
[----:B------:R-:W1:Y:S01]  /*5f50*/  LDC R0, c[0x0][0x238] ;  /* 0x00008e00ff007b82 */ /* 0x000e620000000800 */
[----:B------:R-:W-:Y:S01]  /*5f60*/  ISETP.GT.AND P3, PT, R250, 0x1b, PT ;  /* 0x0000001bfa00780c */ /* 0x000fe20003f64270 */
[----:B------:R-:W-:Y:S01]  /*5f70*/  IMAD.WIDE R152, R18, 0x2, R2 ;  /* 0x0000000212987825 */ /* 0x000fe200078e0202 */
[C---:B------:R-:W-:Y:S02]  /*5f80*/  ISETP.GT.AND P1, PT, R250.reuse, 0x23, PT ;  /* 0x00000023fa00780c */ /* 0x040fe40003f24270 */
[----:B------:R-:W-:-:S03]  /*5f90*/  ISETP.GT.AND P0, PT, R250, RZ, PT ;  /* 0x000000fffa00720c */ /* 0x000fc60003f04270 */
[----:B------:R-:W4:Y:S01]  /*5fa0*/  LDC R18, c[0x0][0x238] ;  /* 0x00008e00ff127b82 */ /* 0x000f220000000800 */
[----:B------:R-:W-:Y:S01]  /*5fb0*/  PRMT R199, RZ, 0x7610, R199 ;  /* 0x00007610ffc77816 */ /* 0x000fe200000000c7 */
[----:B------:R-:W-:Y:S01]  /*5fc0*/  IMAD R177, R177, 0x23, RZ ;  /* 0x00000023b1b17824 */ /* 0x000fe200078e02ff */
[C---:B------:R-:W-:Y:S02]  /*5fd0*/  ISETP.GT.AND P4, PT, R250.reuse, 0x1c, PT ;  /* 0x0000001cfa00780c */ /* 0x040fe40003f84270 */
[----:B------:R-:W-:Y:S01]  /*5fe0*/  PRMT R156, RZ, 0x7610, R156 ;  /* 0x00007610ff9c7816 */ /* 0x000fe2000000009c */
[----:B------:R-:W-:Y:S01]  /*5ff0*/  IMAD R17, R17, 0x1c, RZ ;  /* 0x0000001c11117824 */ /* 0x000fe200078e02ff */
[----:B------:R-:W-:Y:S01]  /*6000*/  PRMT R180, RZ, 0x7610, R180 ;  /* 0x00007610ffb47816 */ /* 0x000fe200000000b4 */
[----:B------:R0:W2:Y:S02]  /*6010*/  @P5 LDG.E.U16 R199, desc[UR14][R162.64] ;  /* 0x0000000ea2c75981 */ /* 0x0000a4000c1e1500 */
[----:B0-----:R-:W-:Y:S01]  /*6020*/  IMAD.WIDE R14, R177, 0x2, R2 ;  /* 0x00000002b10e7825 */ /* 0x001fe200078e0202 */
[----:B------:R-:W-:Y:S01]  /*6030*/  PRMT R185, RZ, 0x7610, R185 ;  /* 0x00007610ffb97816 */ /* 0x000fe200000000b9 */
[----:B------:R-:W2:Y:S01]  /*6040*/  @P3 LDG.E.U16 R156, desc[UR14][R152.64] ;  /* 0x0000000e989c3981 */ /* 0x000ea2000c1e1500 */
[----:B------:R-:W-:Y:S01]  /*6050*/  ISETP.GT.AND P3, PT, R250, 0x20, PT ;  /* 0x00000020fa00780c */ /* 0x000fe20003f64270 */
[----:B------:R-:W-:-:S02]  /*6060*/  IMAD.WIDE R154, R17, 0x2, R2 ;  /* 0x00000002119a7825 */ /* 0x000fc400078e0202 */
[----:B------:R0:W2:Y:S01]  /*6070*/  @P1 LDG.E.U16 R180, desc[UR14][R14.64] ;  /* 0x0000000e0eb41981 */ /* 0x0000a2000c1e1500 */
[----:B------:R-:W-:Y:S01]  /*6080*/  PRMT R162, RZ, 0x7610, R162 ;  /* 0x00007610ffa27816 */ /* 0x000fe200000000a2 */
[----:B-1----:R-:W-:Y:S02]  /*6090*/  IMAD R0, R0, 0x25, RZ ;  /* 0x0000002500007824 */ /* 0x002fe400078e02ff */
[----:B------:R1:W2:Y:S01]  /*60a0*/  @P4 LDG.E.U16 R185, desc[UR14][R154.64] ;  /* 0x0000000e9ab94981 */ /* 0x0002a2000c1e1500 */
[----:B------:R-:W-:Y:S01]  /*60b0*/  IMAD.SHL.U32 R165, R165, 0x20, RZ ;  /* 0x00000020a5a57824 */ /* 0x000fe200078e00ff */
[----:B------:R-:W-:Y:S01]  /*60c0*/  PRMT R205, RZ, 0x7610, R205 ;  /* 0x00007610ffcd7816 */ /* 0x000fe200000000cd */
[----:B------:R-:W3:Y:S01]  /*60d0*/  LDC R17, c[0x0][0x238] ;  /* 0x00008e00ff117b82 */ /* 0x000ee20000000800 */
[----:B------:R-:W2:Y:S01]  /*60e0*/  @P0 LDG.E.U16 R162, desc[UR14][R2.64] ;  /* 0x0000000e02a20981 */ /* 0x000ea2000c1e1500 */
[----:B0-----:R-:W-:Y:S01]  /*60f0*/  IMAD.WIDE R14, R0, 0x2, R2 ;  /* 0x00000002000e7825 */ /* 0x001fe200078e0202 */
[----:B------:R-:W-:-:S02]  /*6100*/  ISETP.GT.AND P0, PT, R250, 0x1, PT ;  /* 0x00000001fa00780c */ /* 0x000fc40003f04270 */
[----:B------:R-:W2:Y:S03]  /*6110*/  LDL R177, [R1+0x54] ;  /* 0x0000540001b17983 */ /* 0x000ea60000100800 */
[----:B------:R-:W0:Y:S01]  /*6120*/  LDC R0, c[0x0][0x238] ;  /* 0x00008e00ff007b82 */ /* 0x000e220000000800 */
[----:B-1----:R-:W-:Y:S01]  /*6130*/  PRMT R155, RZ, 0x7610, R155 ;  /* 0x00007610ff9b7816 */ /* 0x002fe2000000009b */
[----:B------:R-:W-:Y:S01]  /*6140*/  IMAD.WIDE R152, R165, 0x2, R2 ;  /* 0x00000002a5987825 */ /* 0x000fe200078e0202 */
[----:B------:R-:W-:Y:S01]  /*6150*/  PRMT R198, RZ, 0x7610, R198 ;  /* 0x00007610ffc67816 */ /* 0x000fe200000000c6 */
[----:B------:R-:W2:Y:S04]  /*6160*/  LDL.LU R222, [R1+0x50] ;  /* 0x0000500001de7983 */ /* 0x000ea80000300800 */
[----:B------:R4:W2:Y:S01]  /*6170*/  @P3 LDG.E.U16 R155, desc[UR14][R152.64] ;  /* 0x0000000e989b3981 */ /* 0x0008a2000c1e1500 */
[----:B------:R-:W-:-:S02]  /*6180*/  ISETP.GT.AND P1, PT, R250, 0x28, PT ;  /* 0x00000028fa00780c */ /* 0x000fc40003f24270 */
[----:B------:R-:W-:Y:S02]  /*6190*/  PRMT R20, RZ, 0x7610, R20 ;  /* 0x00007610ff147816 */ /* 0x000fe40000000014 */
[----:B------:R-:W-:Y:S02]  /*61a0*/  PRMT R175, RZ, 0x7610, R175 ;  /* 0x00007610ffaf7816 */ /* 0x000fe400000000af */
[----:B------:R-:W-:Y:S02]  /*61b0*/  PRMT R207, RZ, 0x7610, R207 ;  /* 0x00007610ffcf7816 */ /* 0x000fe400000000cf */
[----:B------:R-:W-:Y:S01]  /*61c0*/  PRMT R210, RZ, 0x7610, R210 ;  /* 0x00007610ffd27816 */ /* 0x000fe200000000d2 */
[----:B----4-:R-:W-:Y:S01]  /*61d0*/  IMAD.WIDE R152, R18, 0x2, R2 ;  /* 0x0000000212987825 */ /* 0x010fe200078e0202 */
[----:B------:R-:W-:Y:S01]  /*61e0*/  PRMT R154, RZ, 0x7610, R154 ;  /* 0x00007610ff9a7816 */ /* 0x000fe2000000009a */
[----:B------:R-:W4:Y:S04]  /*61f0*/  LDL.LU R220, [R1+0x4c] ;  /* 0x00004c0001dc7983 */ /* 0x000f280000300800 */
[----:B------:R-:W4:Y:S01]  /*6200*/  @P0 LDG.E.U16 R205, desc[UR14][R152.64] ;  /* 0x0000000e98cd0981 */ /* 0x000f22000c1e1500 */
[----:B------:R-:W-:Y:S01]  /*6210*/  ISETP.GT.AND P0, PT, R250, 0x25, PT ;  /* 0x00000025fa00780c */ /* 0x000fe20003f04270 */
[----:B0-----:R-:W-:Y:S01]  /*6220*/  IMAD R0, R0, 0x28, RZ ;  /* 0x0000002800007824 */ /* 0x001fe200078e02ff */
[----:B------:R-:W-:-:S02]  /*6230*/  ISETP.GT.AND P5, PT, R250, 0x22, PT ;  /* 0x00000022fa00780c */ /* 0x000fc40003fa4270 */
[----:B------:R-:W-:Y:S01]  /*6240*/  PRMT R166, RZ, 0x7610, R166 ;  /* 0x00007610ffa67816 */ /* 0x000fe200000000a6 */
[----:B------:R-:W-:Y:S01]  /*6250*/  IMAD R164, R164, 0x21, RZ ;  /* 0x00000021a4a47824 */ /* 0x000fe200078e02ff */
[C---:B------:R-:W-:Y:S02]  /*6260*/  ISETP.GT.AND P4, PT, R250.reuse, 0x21, PT ;  /* 0x00000021fa00780c */ /* 0x040fe40003f84270 */
[----:B------:R-:W-:Y:S02]  /*6270*/  PRMT R174, RZ, 0x7610, R174 ;  /* 0x00007610ffae7816 */ /* 0x000fe400000000ae */
[----:B------:R-:W-:Y:S02]  /*6280*/  PRMT R203, RZ, 0x7610, R203 ;  /* 0x00007610ffcb7816 */ /* 0x000fe400000000cb */
[----:B------:R-:W-:Y:S01]  /*6290*/  PRMT R183, RZ, 0x7610, R183 ;  /* 0x00007610ffb77816 */ /* 0x000fe200000000b7 */
[----:B------:R0:W4:Y:S04]  /*62a0*/  @P0 LDG.E.U16 R198, desc[UR14][R14.64] ;  /* 0x0000000e0ec60981 */ /* 0x000128000c1e1500 */
[----:B------:R-:W4:Y:S01]  /*62b0*/  @P5 LDG.E.U16 R166, desc[UR14][R172.64] ;  /* 0x0000000eaca65981 */ /* 0x000f22000c1e1500 */
[----:B------:R-:W-:-:S02]  /*62c0*/  ISETP.GT.AND P3, PT, R250, 0x3c, PT ;  /* 0x0000003cfa00780c */ /* 0x000fc40003f64270 */
[----:B------:R-:W-:Y:S02]  /*62d0*/  PRMT R188, RZ, 0x7610, R188 ;  /* 0x00007610ffbc7816 */ /* 0x000fe400000000bc */
[----:B------:R-:W-:Y:S01]  /*62e0*/  PRMT R197, RZ, 0x7610, R197 ;  /* 0x00007610ffc57816 */ /* 0x000fe200000000c5 */
[----:B0-----:R-:W-:Y:S01]  /*62f0*/  IMAD.WIDE R14, R0, 0x2, R2 ;  /* 0x00000002000e7825 */ /* 0x001fe200078e0202 */
[----:B------:R-:W-:Y:S01]  /*6300*/  ISETP.GT.AND P2, PT, R250, 0x24, PT ;  /* 0x00000024fa00780c */ /* 0x000fe20003f44270 */
[----:B------:R-:W0:Y:S01]  /*6310*/  LDC R0, c[0x0][0x238] ;  /* 0x00008e00ff007b82 */ /* 0x000e220000000800 */
[----:B------:R-:W-:Y:S02]  /*6320*/  PRMT R187, RZ, 0x7610, R187 ;  /* 0x00007610ffbb7816 */ /* 0x000fe400000000bb */
[----:B------:R-:W-:Y:S01]  /*6330*/  PRMT R195, RZ, 0x7610, R195 ;  /* 0x00007610ffc37816 */ /* 0x000fe200000000c3 */
[----:B------:R1:W4:Y:S01]  /*6340*/  @P1 LDG.E.U16 R20, desc[UR14][R14.64] ;  /* 0x0000000e0e141981 */ /* 0x000322000c1e1500 */
[----:B------:R-:W-:-:S02]  /*6350*/  PRMT R190, RZ, 0x7610, R190 ;  /* 0x00007610ffbe7816 */ /* 0x000fc400000000be */
[----:B------:R-:W-:Y:S02]  /*6360*/  PRMT R211, RZ, 0x7610, R211 ;  /* 0x00007610ffd37816 */ /* 0x000fe400000000d3 */
[----:B------:R-:W-:Y:S02]  /*6370*/  PRMT R179, RZ, 0x7610, R179 ;  /* 0x00007610ffb37816 */ /* 0x000fe400000000b3 */
[----:B------:R-:W-:Y:S01]  /*6380*/  PRMT R206, RZ, 0x7610, R206 ;  /* 0x00007610ffce7816 */ /* 0x000fe200000000ce */
[----:B------:R-:W-:Y:S01]  /*6390*/  IMAD.WIDE R164, R164, 0x2, R2 ;  /* 0x00000002a4a47825 */ /* 0x000fe200078e0202 */
[----:B------:R-:W-:Y:S01]  /*63a0*/  PRMT R171, RZ, 0x7610, R171 ;  /* 0x00007610ffab7816 */ /* 0x000fe200000000ab */
[----:B------:R-:W4:Y:S01]  /*63b0*/  @P2 LDG.E.U16 R187, desc[UR14][R22.64] ;  /* 0x0000000e16bb2981 */ /* 0x000f22000c1e1500 */
[----:B------:R-:W-:Y:S02]  /*63c0*/  PRMT R209, RZ, 0x7610, R209 ;  /* 0x00007610ffd17816 */ /* 0x000fe400000000d1 */
[----:B------:R-:W-:Y:S01]  /*63d0*/  PRMT R191, RZ, 0x7610, R191 ;  /* 0x00007610ffbf7816 */ /* 0x000fe200000000bf */
[----:B------:R3:W4:Y:S01]  /*63e0*/  @P4 LDG.E.U16 R174, desc[UR14][R164.64] ;  /* 0x0000000ea4ae4981 */ /* 0x000722000c1e1500 */
[----:B------:R-:W-:Y:S01]  /*63f0*/  PRMT R196, RZ, 0x7610, R196 ;  /* 0x00007610ffc47816 */ /* 0x000fe200000000c4 */
[----:B------:R-:W-:Y:S01]  /*6400*/  IMAD R186, R186, 0x36, RZ ;  /* 0x00000036baba7824 */ /* 0x000fe200078e02ff */
[----:B------:R-:W-:Y:S01]  /*6410*/  PRMT R189, RZ, 0x7610, R189 ;  /* 0x00007610ffbd7816 */ /* 0x000fe200000000bd */
[----:B------:R-:W4:Y:S01]  /*6420*/  LDL.LU R245, [R1+0xe4] ;  /* 0x0000e40001f57983 */ /* 0x000f220000300800 */
[----:B0-----:R-:W-:Y:S01]  /*6430*/  IMAD R0, R0, 0x30, RZ ;  /* 0x0000003000007824 */ /* 0x001fe200078e02ff */
[----:B------:R-:W-:-:S02]  /*6440*/  ISETP.GT.AND P0, PT, R250, 0x30, PT ;  /* 0x00000030fa00780c */ /* 0x000fc40003f04270 */
[----:B------:R-:W-:Y:S01]  /*6450*/  ISETP.GT.AND P1, PT, R250, 0x38, PT ;  /* 0x00000038fa00780c */ /* 0x000fe20003f24270 */
[----:B-1----:R-:W-:Y:S01]  /*6460*/  IMAD.WIDE R14, R0, 0x2, R2 ;  /* 0x00000002000e7825 */ /* 0x002fe200078e0202 */
[----:B------:R-:W-:Y:S01]  /*6470*/  PRMT R173, RZ, 0x7610, R173 ;  /* 0x00007610ffad7816 */ /* 0x000fe200000000ad */
[----:B------:R-:W0:Y:S02]  /*6480*/  LDC R0, c[0x0][0x238] ;  /* 0x00008e00ff007b82 */ /* 0x000e240000000800 */
[C---:B---3--:R-:W-:Y:S01]  /*6490*/  IMAD R164, R17.reuse, 0x3c, RZ ;  /* 0x0000003c11a47824 */ /* 0x048fe200078e02ff */
[C---:B------:R-:W-:Y:S01]  /*64a0*/  ISETP.GT.AND P2, PT, R250.reuse, 0x3d, PT ;  /* 0x0000003dfa00780c */ /* 0x040fe20003f44270 */
[C---:B------:R-:W-:Y:S01]  /*64b0*/  IMAD R22, R17.reuse, 0x3d, RZ ;  /* 0x0000003d11167824 */ /* 0x040fe200078e02ff */
[----:B------:R-:W-:Y:S01]  /*64c0*/  ISETP.GT.AND P4, PT, R250, 0x3f, PT ;  /* 0x0000003ffa00780c */ /* 0x000fe20003f84270 */
[----:B------:R-:W-:Y:S01]  /*64d0*/  IMAD R152, R17, 0x3e, RZ ;  /* 0x0000003e11987824 */ /* 0x000fe200078e02ff */
[----:B------:R-:W-:Y:S01]  /*64e0*/  PRMT R172, RZ, 0x7610, R172 ;  /* 0x00007610ffac7816 */ /* 0x000fe200000000ac */
[----:B------:R1:W3:Y:S01]  /*64f0*/  @P0 LDG.E.U16 R154, desc[UR14][R14.64] ;  /* 0x0000000e0e9a0981 */ /* 0x0002e2000c1e1500 */
[----:B------:R-:W-:-:S03]  /*6500*/  PRMT R178, RZ, 0x7610, R178 ;  /* 0x00007610ffb27816 */ /* 0x000fc600000000b2 */
[----:B------:R-:W3:Y:S01]  /*6510*/  LDL.LU R244, [R1+0x1a0] ;  /* 0x0001a00001f47983 */ /* 0x000ee20000300800 */
[----:B0-----:R-:W-:-:S04]  /*6520*/  IMAD R0, R0, 0x38, RZ ;  /* 0x0000003800007824 */ /* 0x001fc800078e02ff */
[----:B-1----:R-:W-:Y:S02]  /*6530*/  IMAD.WIDE R14, R0, 0x2, R2 ;  /* 0x00000002000e7825 */ /* 0x002fe400078e0202 */
[----:B------:R-:W0:Y:S03]  /*6540*/  LDC R0, c[0x0][0x238] ;  /* 0x00008e00ff007b82 */ /* 0x000e260000000800 */
[----:B------:R1:W3:Y:S01]  /*6550*/  @P1 LDG.E.U16 R175, desc[UR14][R14.64] ;  /* 0x0000000e0eaf1981 */ /* 0x0002e2000c1e1500 */
[----:B0-----:R-:W-:-:S04]  /*6560*/  IMAD R0, R0, 0x26, RZ ;  /* 0x0000002600007824 */ /* 0x001fc800078e02ff */
[----:B-1----:R-:W-:Y:S02]  /*6570*/  IMAD.WIDE R14, R0, 0x2, R2 ;  /* 0x00000002000e7825 */ /* 0x002fe400078e0202 */
[----:B------:R-:W0:Y:S01]  /*6580*/  LDC R0, c[0x0][0x238] ;  /* 0x00008e00ff007b82 */ /* 0x000e220000000800 */
[----:B------:R-:W-:-:S13]  /*6590*/  ISETP.GT.AND P0, PT, R250, 0x26, PT ;  /* 0x00000026fa00780c */ /* 0x000fda0003f04270 */
        /* <DEDUP_REMOVED lines=12> */
[--C-:B-1----:R-:W-:Y:S02]  /*6660*/  IMAD.WIDE R14, R0, 0x2, R2.reuse ;  /* 0x00000002000e7825 */ /* 0x102fe400078e0202 */
[----:B------:R-:W0:Y:S01]  /*6670*/  LDC R0, c[0x0][0x238] ;  /* 0x00008e00ff007b82 */ /* 0x000e220000000800 */
[----:B------:R-:W-:Y:S01]  /*6680*/  ISETP.GT.AND P1, PT, R250, 0x2a, PT ;  /* 0x0000002afa00780c */ /* 0x000fe20003f24270 */
[----:B------:R-:W-:-:S05]  /*6690*/  IMAD.WIDE R164, R164, 0x2, R2 ;  /* 0x00000002a4a47825 */ /* 0x000fca00078e0202 */
[----:B------:R1:W3:Y:S02]  /*66a0*/  @P3 LDG.E.U16 R203, desc[UR14][R164.64] ;  /* 0x0000000ea4cb3981 */ /* 0x0002e4000c1e1500 */
[----:B-1----:R-:W-:-:S06]  /*66b0*/  PRMT R165, RZ, 0x7610, R165 ;  /* 0x00007610ffa57816 */ /* 0x002fcc00000000a5 */
        /* <DEDUP_REMOVED lines=21> */
[----:B------:R1:W3:Y:S01]  /*6810*/  @P2 LDG.E.U16 R195, desc[UR14][R22.64] ;  /* 0x0000000e16c32981 */ /* 0x0002e2000c1e1500 */
[----:B------:R-:W-:-:S06]  /*6820*/  ISETP.GT.AND P2, PT, R250, 0x3b, PT ;  /* 0x0000003bfa00780c */ /* 0x000fcc0003f44270 */
[----:B------:R2:W3:Y:S01]  /*6830*/  @P1 LDG.E.U16 R190, desc[UR14][R14.64] ;  /* 0x0000000e0ebe1981 */ /* 0x0004e2000c1e1500 */
[----:B-1----:R-:W-:Y:S02]  /*6840*/  IMAD R22, R17, 0x3f, RZ ;  /* 0x0000003f11167824 */ /* 0x002fe400078e02ff */
[----:B0-----:R-:W-:Y:S02]  /*6850*/  IMAD R0, R0, 0x31, RZ ;  /* 0x0000003100007824 */ /* 0x001fe400078e02ff */
[----:B------:R-:W-:-:S04]  /*6860*/  IMAD.WIDE R22, R22, 0x2, R2 ;  /* 0x0000000216167825 */ /* 0x000fc800078e0202 */
[----:B--2---:R-:W-:Y:S01]  /*6870*/  IMAD.WIDE R14, R0, 0x2, R2 ;  /* 0x00000002000e7825 */ /* 0x004fe200078e0202 */
[----:B------:R0:W2:Y:S01]  /*6880*/  @P4 LDG.E.U16 R211, desc[UR14][R22.64] ;  /* 0x0000000e16d34981 */ /* 0x0000a2000c1e1500 */
[----:B------:R-:W1:Y:S02]  /*6890*/  LDC R0, c[0x0][0x238] ;  /* 0x00008e00ff007b82 */ /* 0x000e640000000800 */
[----:B0-----:R-:W-:-:S04]  /*68a0*/  IMAD R22, R17, 0x3b, RZ ;  /* 0x0000003b11167824 */ /* 0x001fc800078e02ff */
[----:B------:R-:W-:-:S05]  /*68b0*/  IMAD.WIDE R22, R22, 0x2, R2 ;  /* 0x0000000216167825 */ /* 0x000fca00078e0202 */
[----:B------:R-:W2:Y:S01]  /*68c0*/  @P2 LDG.E.U16 R179, desc[UR14][R22.64] ;  /* 0x0000000e16b32981 */ /* 0x000ea2000c1e1500 */
[----:B------:R-:W-:Y:S01]  /*68d0*/  ISETP.GT.AND P2, PT, R250, 0x31, PT ;  /* 0x00000031fa00780c */ /* 0x000fe20003f44270 */
[----:B-1----:R-:W-:-:S12]  /*68e0*/  IMAD R0, R0, 0x2f, RZ ;  /* 0x0000002f00007824 */ /* 0x002fd800078e02ff */
[----:B------:R0:W2:Y:S02]  /*68f0*/  @P2 LDG.E.U16 R172, desc[UR14][R14.64] ;  /* 0x0000000e0eac2981 */ /* 0x0000a4000c1e1500 */
[----:B0-----:R-:W-:Y:S02]  /*6900*/  IMAD.WIDE R14, R0, 0x2, R2 ;  /* 0x00000002000e7825 */ /* 0x001fe400078e0202 */
[----:B------:R-:W0:Y:S01]  /*6910*/  LDC R0, c[0x0][0x238] ;  /* 0x00008e00ff007b82 */ /* 0x000e220000000800 */
[----:B------:R-:W-:-:S13]  /*6920*/  ISETP.GT.AND P0, PT, R250, 0x2f, PT ;  /* 0x0000002ffa00780c */ /* 0x000fda0003f04270 */
[----:B------:R1:W2:Y:S01]  /*6930*/  @P0 LDG.E.U16 R206, desc[UR14][R14.64] ;  /* 0x0000000e0ece0981 */ /* 0x0002a2000c1e1500 */
[----:B0-----:R-:W-:-:S04]  /*6940*/  IMAD R0, R0, 0x39, RZ ;  /* 0x0000003900007824 */ /* 0x001fc800078e02ff */
[----:B-1----:R-:W-:Y:S02]  /*6950*/  IMAD.WIDE R14, R0, 0x2, R2 ;  /* 0x00000002000e7825 */ /* 0x002fe400078e0202 */
[----:B------:R-:W0:Y:S01]  /*6960*/  LDC R0, c[0x0][0x238] ;  /* 0x00008e00ff007b82 */ /* 0x000e220000000800 */
[----:B------:R-:W-:-:S13]  /*6970*/  ISETP.GT.AND P1, PT, R250, 0x39, PT ;  /* 0x00000039fa00780c */ /* 0x000fda0003f24270 */
[----:B------:R1:W2:Y:S01]  /*6980*/  @P1 LDG.E.U16 R171, desc[UR14][R14.64] ;  /* 0x0000000e0eab1981 */ /* 0x0002a2000c1e1500 */
[----:B0-----:R-:W-:-:S04]  /*6990*/  IMAD R0, R0, 0x32, RZ ;  /* 0x0000003200007824 */ /* 0x001fc800078e02ff */
[----:B-1----:R-:W-:Y:S02]  /*69a0*/  IMAD.WIDE R14, R0, 0x2, R2 ;  /* 0x00000002000e7825 */ /* 0x002fe400078e0202 */
[----:B------:R-:W0:Y:S01]  /*69b0*/  LDC R0, c[0x0][0x238] ;  /* 0x00008e00ff007b82 */ /* 0x000e220000000800 */
[----:B------:R-:W-:Y:S02]  /*69c0*/  ISETP.GT.AND P0, PT, R250, 0x32, PT ;  /* 0x00000032fa00780c */ /* 0x000fe40003f04270 */
[----:B------:R-:W-:-:S11]  /*69d0*/  PRMT R164, RZ, 0x7610, R164 ;  /* 0x00007610ffa47816 */ /* 0x000fd600000000a4 */
[----:B------:R1:W2:Y:S01]  /*69e0*/  @P0 LDG.E.U16 R164, desc[UR14][R14.64] ;  /* 0x0000000e0ea40981 */ /* 0x0002a2000c1e1500 */
[----:B0-----:R-:W-:-:S04]  /*69f0*/  IMAD R0, R0, 0x33, RZ ;  /* 0x0000003300007824 */ /* 0x001fc800078e02ff */
[--C-:B-1----:R-:W-:Y:S02]  /*6a00*/  IMAD.WIDE R14, R0, 0x2, R2.reuse ;  /* 0x00000002000e7825 */ /* 0x102fe400078e0202 */
[----:B------:R-:W0:Y:S01]  /*6a10*/  LDC R0, c[0x0][0x238] ;  /* 0x00008e00ff007b82 */ /* 0x000e220000000800 */
[----:B------:R-:W-:Y:S01]  /*6a20*/  ISETP.GT.AND P3, PT, R250, 0x3e, PT ;  /* 0x0000003efa00780c */ /* 0x000fe20003f64270 */
[----:B------:R-:W-:Y:S01]  /*6a30*/  IMAD.WIDE R152, R152, 0x2, R2 ;  /* 0x0000000298987825 */ /* 0x000fe200078e0202 */
[----:B------:R-:W-:-:S11]  /*6a40*/  ISETP.GT.AND P1, PT, R250, 0x33, PT ;  /* 0x00000033fa00780c */ /* 0x000fd60003f24270 */
[----:B------:R1:W2:Y:S02]  /*6a50*/  @P3 LDG.E.U16 R209, desc[UR14][R152.64] ;  /* 0x0000000e98d13981 */ /* 0x0002a4000c1e1500 */
[----:B-1----:R-:W-:Y:S01]  /*6a60*/  PRMT R153, RZ, 0x7610, R153 ;  /* 0x00007610ff997816 */ /* 0x002fe20000000099 */
[----:B0-----:R-:W-:-:S05]  /*6a70*/  IMAD R0, R0, 0x34, RZ ;  /* 0x0000003400007824 */ /* 0x001fca00078e02ff */
[----:B------:R0:W2:Y:S02]  /*6a80*/  @P1 LDG.E.U16 R153, desc[UR14][R14.64] ;  /* 0x0000000e0e991981 */ /* 0x0000a4000c1e1500 */
[----:B0-----:R-:W-:Y:S02]  /*6a90*/  IMAD.WIDE R14, R0, 0x2, R2 ;  /* 0x00000002000e7825 */ /* 0x001fe400078e0202 */
[----:B------:R-:W0:Y:S01]  /*6aa0*/  LDC R0, c[0x0][0x238] ;  /* 0x00008e00ff007b82 */ /* 0x000e220000000800 */
[C---:B------:R-:W-:Y:S02]  /*6ab0*/  ISETP.GT.AND P0, PT, R250.reuse, 0x34, PT ;  /* 0x00000034fa00780c */ /* 0x040fe40003f04270 */
[----:B------:R-:W-:-:S11]  /*6ac0*/  ISETP.GT.AND P1, PT, R250, 0x35, PT ;  /* 0x00000035fa00780c */ /* 0x000fd60003f24270 */
[----:B------:R1:W2:Y:S01]  /*6ad0*/  @P0 LDG.E.U16 R191, desc[UR14][R14.64] ;  /* 0x0000000e0ebf0981 */ /* 0x0002a2000c1e1500 */
[----:B0-----:R-:W-:-:S04]  /*6ae0*/  IMAD R0, R0, 0x35, RZ ;  /* 0x0000003500007824 */ /* 0x001fc800078e02ff */
[--C-:B-1----:R-:W-:Y:S02]  /*6af0*/  IMAD.WIDE R14, R0, 0x2, R2.reuse ;  /* 0x00000002000e7825 */ /* 0x102fe400078e0202 */
[----:B------:R-:W0:Y:S01]  /*6b00*/  LDC R0, c[0x0][0x238] ;  /* 0x00008e00ff007b82 */ /* 0x000e220000000800 */
[----:B------:R-:W-:Y:S02]  /*6b10*/  ISETP.GT.AND P0, PT, R250, 0x36, PT ;  /* 0x00000036fa00780c */ /* 0x000fe40003f04270 */
[----:B------:R1:W2:Y:S02]  /*6b20*/  @P1 LDG.E.U16 R196, desc[UR14][R14.64] ;  /* 0x0000000e0ec41981 */ /* 0x0002a4000c1e1500 */
[----:B-1----:R-:W-:Y:S02]  /*6b30*/  IMAD.WIDE R14, R186, 0x2, R2 ;  /* 0x00000002ba0e7825 */ /* 0x002fe400078e0202 */
[----:B------:R-:W1:Y:S07]  /*6b40*/  S2R R186, SR_TID.X ;  /* 0x0000000000ba7919 */ /* 0x000e6e0000002100 */
[----:B------:R4:W2:Y:S01]  /*6b50*/  @P0 LDG.E.U16 R189, desc[UR14][R14.64] ;  /* 0x0000000e0ebd0981 */ /* 0x0008a2000c1e1500 */
[----:B0-----:R-:W-:-:S04]  /*6b60*/  IMAD R0, R0, 0x37, RZ ;  /* 0x0000003700007824 */ /* 0x001fc800078e02ff */
[----:B----4-:R-:W-:Y:S02]  /*6b70*/  IMAD.WIDE R14, R0, 0x2, R2 ;  /* 0x00000002000e7825 */ /* 0x010fe400078e0202 */
[----:B------:R-:W0:Y:S01]  /*6b80*/  LDC R0, c[0x0][0x238] ;  /* 0x00008e00ff007b82 */ /* 0x000e220000000800 */
[----:B------:R-:W-:-:S13]  /*6b90*/  ISETP.GT.AND P1, PT, R250, 0x37, PT ;  /* 0x00000037fa00780c */ /* 0x000fda0003f24270 */
[----:B------:R1:W4:Y:S01]  /*6ba0*/  @P1 LDG.E.U16 R178, desc[UR14][R14.64] ;  /* 0x0000000e0eb21981 */ /* 0x000322000c1e1500 */
[----:B0-----:R-:W-:Y:S01]  /*6bb0*/  IMAD R0, R0, 0x3a, RZ ;  /* 0x0000003a00007824 */ /* 0x001fe200078e02ff */
[----:B-1----:R-:W-:-:S04]  /*6bc0*/  LOP3.LUT R14, R186, 0x3f, RZ, 0xc0, !PT ;  /* 0x0000003fba0e7812 */ /* 0x002fc800078ec0ff */
[----:B------:R-:W-:Y:S01]  /*6bd0*/  ISETP.GE.AND P0, PT, R14, R250, PT ;  /* 0x000000fa0e00720c */ /* 0x000fe20003f06270 */
[----:B------:R-:W-:Y:S02]  /*6be0*/  IMAD.WIDE R14, R0, 0x2, R2 ;  /* 0x00000002000e7825 */ /* 0x000fe400078e0202 */
[----:B------:R-:W2:Y:S04]  /*6bf0*/  LDL.LU R0, [R1+0x1d0] ;  /* 0x0001d00001007983 */ /* 0x000ea80000300800 */
[----:B------:R0:W-:Y:S04]  /*6c00*/  STL.64 [R1+0x1e0], R2 ;  /* 0x0001e00201007387 */ /* 0x0001e80000100a00 */
[----:B0-----:R-:W3:Y:S04]  /*6c10*/  LDL R3, [R1+0x34] ;  /* 0x0000340001037983 */ /* 0x001ee80000100800 */
[----:B------:R-:W4:Y:S04]  /*6c20*/  LDL.LU R223, [R1+0x38] ;  /* 0x0000380001df7983 */ /* 0x000f280000300800 */
[----:B------:R-:W2:Y:S04]  /*6c30*/  LDL.LU R221, [R1+0x3c] ;  /* 0x00003c0001dd7983 */ /* 0x000ea80000300800 */
[----:B------:R-:W3:Y:S04]  /*6c40*/  LDL.LU R219, [R1+0x40] ;  /* 0x0000400001db7983 */ /* 0x000ee80000300800 */
[----:B------:R-:W4:Y:S04]  /*6c50*/  LDL.LU R217, [R1+0x44] ;  /* 0x0000440001d97983 */ /* 0x000f280000300800 */
[----:B------:R-:W2:Y:S01]  /*6c60*/  LDL.LU R218, [R1+0x48] ;  /* 0x0000480001da7983 */ /* 0x000ea20000300800 */
[----:B------:R-:W-:-:S02]  /*6c70*/  ISETP.GT.AND P1, PT, R250, 0x3a, PT ;  /* 0x0000003afa00780c */ /* 0x000fc40003f24270 */
[----:B------:R-:W-:-:S11]  /*6c80*/  PRMT R163, RZ, 0x7610, R163 ;  /* 0x00007610ffa37816 */ /* 0x000fd600000000a3 */
[----:B------:R0:W3:Y:S01]  /*6c90*/  @P1 LDG.E.U16 R163, desc[UR14][R14.64] ;  /* 0x0000000e0ea31981 */ /* 0x0000e2000c1e1500 */
[CC--:B------:R-:W-:Y:S02]  /*6ca0*/  IADD3 RZ, P1, R216.reuse, R251.reuse, RZ ;  /* 0x000000fbd8ff7210 */ /* 0x0c0fe40007f3e0ff */
[----:B------:R-:W-:Y:S01]  /*6cb0*/  PRMT R18, RZ, 0x7610, R18 ;  /* 0x00007610ff127816 */ /* 0x000fe20000000012 */
[----:B------:R1:W-:Y:S01]  /*6cc0*/  STL [R1+0x2b4], R13 ;  /* 0x0002b40d01007387 */ /* 0x0003e20000100800 */
[----:B0-----:R-:W-:Y:S02]  /*6cd0*/  IMAD.IADD R14, R216, 0x1, R251 ;  /* 0x00000001d80e7824 */ /* 0x001fe400078e02fb */
[----:B------:R-:W-:Y:S01]  /*6ce0*/  IMAD.X R15, R177, 0x1, R252, P1 ;  /* 0x00000001b10f7824 */ /* 0x000fe200008e06fc */
[----:B------:R-:W-:Y:S01]  /*6cf0*/  BAR.SYNC.DEFER_BLOCKING 0x0 ;  /* 0x0000000000007b1d */ /* 0x000fe20000010000 */
[----:B------:R-:W-:-:S05]  /*6d00*/  IADD3 RZ, P1, R13, R251, RZ ;  /* 0x000000fb0dff7210 */ /* 0x000fca0007f3e0ff */
[----:B------:R0:W3:Y:S02]  /*6d10*/  @!P0 LDG.E.U16 R18, desc[UR14][R14.64] ;  /* 0x0000000e0e128981 */ /* 0x0000e4000c1e1500 */
[----:B0-----:R-:W-:Y:S02]  /*6d20*/  IMAD.IADD R14, R13, 0x1, R251 ;  /* 0x000000010d0e7824 */ /* 0x001fe400078e02fb */
[----:B-1----:R-:W3:Y:S04]  /*6d30*/  LDL.LU R13, [R1+0x2c] ;  /* 0x00002c00010d7983 */ /* 0x002ee80000300800 */
[----:B------:R-:W-:Y:S04]  /*6d40*/  STL [R1+0x2b8], R222 ;  /* 0x0002b8de01007387 */ /* 0x000fe80000100800 */
[----:B------:R-:W-:Y:S04]  /*6d50*/  STL [R1+0x2bc], R12 ;  /* 0x0002bc0c01007387 */ /* 0x000fe80000100800 */
[----:B------:R-:W-:Y:S04]  /*6d60*/  STL [R1+0x2c0], R220 ;  /* 0x0002c0dc01007387 */ /* 0x000fe80000100800 */
[----:B------:R-:W-:Y:S04]  /*6d70*/  STL [R1+0x2c4], R11 ;  /* 0x0002c40b01007387 */ /* 0x000fe80000100800 */
[----:B--2---:R-:W-:Y:S04]  /*6d80*/  STL [R1+0x2c8], R218 ;  /* 0x0002c8da01007387 */ /* 0x004fe80000100800 */
[----:B------:R-:W-:Y:S04]  /*6d90*/  STL [R1+0x2cc], R10 ;  /* 0x0002cc0a01007387 */ /* 0x000fe80000100800 */
[----:B----4-:R-:W-:Y:S04]  /*6da0*/  STL [R1+0x2d0], R217 ;  /* 0x0002d0d901007387 */ /* 0x010fe80000100800 */
[----:B------:R-:W2:Y:S01]  /*6db0*/  LDL R2, [R1+0x30] ;  /* 0x0000300001027983 */ /* 0x000ea20000100800 */
[----:B------:R-:W-:Y:S01]  /*6dc0*/  PRMT R23, RZ, 0x7610, R23 ;  /* 0x00007610ff177816 */ /* 0x000fe20000000017 */
[----:B------:R-:W-:Y:S01]  /*6dd0*/  IMAD.X R15, R222, 0x1, R252, P1 ;  /* 0x00000001de0f7824 */ /* 0x000fe200008e06fc */
[----:B------:R-:W-:-:S02]  /*6de0*/  IADD3 RZ, P1, R12, R251, RZ ;  /* 0x000000fb0cff7210 */ /* 0x000fc40007f3e0ff */
[----:B------:R-:W-:Y:S02]  /*6df0*/  PRMT R22, RZ, 0x7610, R22 ;  /* 0x00007610ff167816 */ /* 0x000fe40000000016 */
[----:B------:R0:W4:Y:S01]  /*6e00*/  @!P0 LDG.E.U16 R23, desc[UR14][R14.64] ;  /* 0x0000000e0e178981 */ /* 0x000122000c1e1500 */
[C---:B------:R-:W-:Y:S01]  /*6e10*/  IMAD.SHL.U32 R177, R186.reuse, 0x2, RZ ;  /* 0x00000002bab17824 */ /* 0x040fe200078e00ff */
[----:B------:R-:W-:Y:S02]  /*6e20*/  PRMT R17, RZ, 0x7610, R17 ;  /* 0x00007610ff117816 */ /* 0x000fe40000000011 */
[----:B------:R-:W-:Y:S01]  /*6e30*/  LOP3.LUT R186, R186, 0x40, RZ, 0xc0, !PT ;  /* 0x00000040baba7812 */ /* 0x000fe200078ec0ff */
[----:B0-----:R-:W-:Y:S02]  /*6e40*/  IMAD.IADD R14, R12, 0x1, R251 ;  /* 0x000000010c0e7824 */ /* 0x001fe400078e02fb */
[----:B------:R-:W-:Y:S01]  /*6e50*/  IMAD.X R15, R220, 0x1, R252, P1 ;  /* 0x00000001dc0f7824 */ /* 0x000fe200008e06fc */
[----:B------:R-:W-:-:S02]  /*6e60*/  IADD3 RZ, P1, R11, R251, RZ ;  /* 0x000000fb0bff7210 */ /* 0x000fc40007f3e0ff */
[----:B------:R-:W-:Y:S02]  /*6e70*/  LOP3.LUT R177, R177, 0x7e, RZ, 0xc0, !PT ;  /* 0x0000007eb1b17812 */ /* 0x000fe400078ec0ff */
[----:B------:R0:W4:Y:S01]  /*6e80*/  @!P0 LDG.E.U16 R22, desc[UR14][R14.64] ;  /* 0x0000000e0e168981 */ /* 0x000122000c1e1500 */
[----:B------:R-:W-:Y:S02]  /*6e90*/  PRMT R152, RZ, 0x7610, R152 ;  /* 0x00007610ff987816 */ /* 0x000fe40000000098 */
[----:B------:R-:W-:Y:S02]  /*6ea0*/  IMAD R186, R186, 0x80, R177 ;  /* 0x00000080baba7824 */ /* 0x000fe400078e02b1 */
[----:B0-----:R-:W-:Y:S02]  /*6eb0*/  IMAD.IADD R14, R11, 0x1, R251 ;  /* 0x000000010b0e7824 */ /* 0x001fe400078e02fb */
[----:B------:R-:W-:Y:S01]  /*6ec0*/  IMAD.X R15, R218, 0x1, R252, P1 ;  /* 0x00000001da0f7824 */ /* 0x000fe200008e06fc */
[----:B------:R-:W-:-:S04]  /*6ed0*/  IADD3 RZ, P1, R10, R251, RZ ;  /* 0x000000fb0aff7210 */ /* 0x000fc80007f3e0ff */
[----:B------:R0:W4:Y:S04]  /*6ee0*/  @!P0 LDG.E.U16 R17, desc[UR14][R14.64] ;  /* 0x0000000e0e118981 */ /* 0x000128000c1e1500 */
[----:B------:R1:W-:Y:S01]  /*6ef0*/  STS.U16 [R186+UR12], R162 ;  /* 0x000000a2ba007988 */ /* 0x0003e2000800040c */
[----:B0-----:R-:W-:Y:S02]  /*6f00*/  IMAD.IADD R14, R10, 0x1, R251 ;  /* 0x000000010a0e7824 */ /* 0x001fe400078e02fb */
[----:B------:R-:W-:Y:S01]  /*6f10*/  IMAD.X R15, R217, 0x1, R252, P1 ;  /* 0x00000001d90f7824 */ /* 0x000fe200008e06fc */
[----:B------:R-:W-:Y:S02]  /*6f20*/  IADD3 RZ, P1, R9, R251, RZ ;  /* 0x000000fb09ff7210 */ /* 0x000fe40007f3e0ff */
[----:B-1----:R-:W-:-:S02]  /*6f30*/  PRMT R162, RZ, 0x7610, R162 ;  /* 0x00007610ffa27816 */ /* 0x002fc400000000a2 */
[----:B------:R0:W4:Y:S04]  /*6f40*/  @!P0 LDG.E.U16 R152, desc[UR14][R14.64] ;  /* 0x0000000e0e988981 */ /* 0x000128000c1e1500 */
[----:B------:R1:W-:Y:S01]  /*6f50*/  STS.U16 [R186+UR12+0x400], R21 ;  /* 0x00040015ba007988 */ /* 0x0003e2000800040c */
[----:B0-----:R-:W-:Y:S02]  /*6f60*/  IMAD.IADD R14, R9, 0x1, R251 ;  /* 0x00000001090e7824 */ /* 0x001fe400078e02fb */
[----:B---3--:R-:W-:Y:S01]  /*6f70*/  IMAD.X R15, R219, 0x1, R252, P1 ;  /* 0x00000001db0f7824 */ /* 0x008fe200008e06fc */
[----:B------:R-:W-:Y:S02]  /*6f80*/  IADD3 RZ, P1, R8, R251, RZ ;  /* 0x000000fb08ff7210 */ /* 0x000fe40007f3e0ff */
[----:B-1----:R-:W-:-:S02]  /*6f90*/  PRMT R21, RZ, 0x7610, R21 ;  /* 0x00007610ff157816 */ /* 0x002fc40000000015 */
[----:B------:R0:W3:Y:S04]  /*6fa0*/  @!P0 LDG.E.U16 R162, desc[UR14][R14.64] ;  /* 0x0000000e0ea28981 */ /* 0x0000e8000c1e1500 */
[----:B------:R1:W-:Y:S01]  /*6fb0*/  STS.U16 [R186+UR12+0x800], R16 ;  /* 0x00080010ba007988 */ /* 0x0003e2000800040c */
[----:B0-----:R-:W-:Y:S02]  /*6fc0*/  IMAD.IADD R14, R8, 0x1, R251 ;  /* 0x00000001080e7824 */ /* 0x001fe400078e02fb */
[----:B------:R-:W-:Y:S01]  /*6fd0*/  IMAD.X R15, R221, 0x1, R252, P1 ;  /* 0x00000001dd0f7824 */ /* 0x000fe200008e06fc */
[----:B------:R-:W-:Y:S02]  /*6fe0*/  IADD3 RZ, P1, R7, R251, RZ ;  /* 0x000000fb07ff7210 */ /* 0x000fe40007f3e0ff */
[----:B-1----:R-:W-:-:S02]  /*6ff0*/  PRMT R16, RZ, 0x7610, R16 ;  /* 0x00007610ff107816 */ /* 0x002fc40000000010 */
[----:B------:R0:W3:Y:S01]  /*7000*/  @!P0 LDG.E.U16 R21, desc[UR14][R14.64] ;  /* 0x0000000e0e158981 */ /* 0x0000e2000c1e1500 */
[----:B------:R-:W-:Y:S01]  /*7010*/  PRMT R176, RZ, 0x7610, R176 ;  /* 0x00007610ffb07816 */ /* 0x000fe200000000b0 */
[----:B0-----:R-:W-:Y:S02]  /*7020*/  IMAD.IADD R14, R7, 0x1, R251 ;  /* 0x00000001070e7824 */ /* 0x001fe400078e02fb */
[----:B------:R-:W-:Y:S01]  /*7030*/  IMAD.X R15, R223, 0x1, R252, P1 ;  /* 0x00000001df0f7824 */ /* 0x000fe200008e06fc */
[----:B------:R-:W-:-:S04]  /*7040*/  IADD3 RZ, P1, R6, R251, RZ ;  /* 0x000000fb06ff7210 */ /* 0x000fc80007f3e0ff */
[----:B------:R0:W3:Y:S04]  /*7050*/  @!P0 LDG.E.U16 R16, desc[UR14][R14.64] ;  /* 0x0000000e0e108981 */ /* 0x0000e8000c1e1500 */
[----:B------:R1:W-:Y:S04]  /*7060*/  STL [R1+0x2d4], R9 ;  /* 0x0002d40901007387 */ /* 0x0003e80000100800 */
[----:B------:R-:W4:Y:S01]  /*7070*/  LDL.LU R12, [R1+0x28] ;  /* 0x00002800010c7983 */ /* 0x000f220000300800 */
[----:B0-----:R-:W-:Y:S02]  /*7080*/  IMAD.IADD R14, R6, 0x1, R251 ;  /* 0x00000001060e7824 */ /* 0x001fe400078e02fb */
[--C-:B------:R-:W-:Y:S01]  /*7090*/  IMAD.X R15, R3, 0x1, R252.reuse, P1 ;  /* 0x00000001030f7824 */ /* 0x100fe200008e06fc */
[----:B------:R-:W-:Y:S01]  /*70a0*/  IADD3 RZ, P1, R5, R251, RZ ;  /* 0x000000fb05ff7210 */ /* 0x000fe20007f3e0ff */
[----:B------:R-:W3:Y:S04]  /*70b0*/  LDL.LU R222, [R1] ;  /* 0x0000000001de7983 */ /* 0x000ee80000300800 */
[----:B------:R2:W4:Y:S04]  /*70c0*/  @!P0 LDG.E.U16 R176, desc[UR14][R14.64] ;  /* 0x0000000e0eb08981 */ /* 0x000528000c1e1500 */
[----:B------:R-:W4:Y:S01]  /*70d0*/  LDL R3, [R1+0x1c0] ;  /* 0x0001c00001037983 */ /* 0x000f220000100800 */
[----:B--2---:R-:W-:-:S03]  /*70e0*/  IMAD.X R15, R2, 0x1, R252, P1 ;  /* 0x00000001020f7824 */ /* 0x004fc600008e06fc */
[----:B------:R-:W2:Y:S04]  /*70f0*/  LDL R2, [R1+0x104] ;  /* 0x0001040001027983 */ /* 0x000ea80000100800 */
[----:B------:R-:W2:Y:S04]  /*7100*/  LDL.LU R225, [R1+0x24] ;  /* 0x0000240001e17983 */ /* 0x000ea80000300800 */
[----:B------:R-:W2:Y:S04]  /*7110*/  LDL.LU R224, [R1+0x20] ;  /* 0x0000200001e07983 */ /* 0x000ea80000300800 */
[----:B-1----:R-:W2:Y:S04]  /*7120*/  LDL.LU R9, [R1+0x1c] ;  /* 0x00001c0001097983 */ /* 0x002ea80000300800 */
[----:B------:R-:W2:Y:S04]  /*7130*/  LDL.LU R217, [R1+0x18] ;  /* 0x0000180001d97983 */ /* 0x000ea80000300800 */
[----:B------:R-:W2:Y:S04]  /*7140*/  LDL.LU R10, [R1+0x14] ;  /* 0x00001400010a7983 */ /* 0x000ea80000300800 */
[----:B------:R-:W2:Y:S04]  /*7150*/  LDL.LU R218, [R1+0x10] ;  /* 0x0000100001da7983 */ /* 0x000ea80000300800 */
[----:B------:R-:W2:Y:S04]  /*7160*/  LDL.LU R11, [R1+0xc] ;  /* 0x00000c00010b7983 */ /* 0x000ea80000300800 */
[----:B------:R-:W2:Y:S01]  /*7170*/  LDL.LU R220, [R1+0x8] ;  /* 0x0000080001dc7983 */ /* 0x000ea20000300800 */
[----:B------:R-:W-:-:S03]  /*7180*/  IMAD.IADD R14, R5, 0x1, R251 ;  /* 0x00000001050e7824 */ /* 0x000fc600078e02fb */
[----:B------:R0:W-:Y:S01]  /*7190*/  STS.U16 [R186+UR12+0xc00], R161 ;  /* 0x000c00a1ba007988 */ /* 0x0001e2000800040c */
[----:B------:R-:W-:-:S03]  /*71a0*/  IADD3 RZ, P1, R4, R251, RZ ;  /* 0x000000fb04ff7210 */ /* 0x000fc60007f3e0ff */
[----:B------:R1:W-:Y:S01]  /*71b0*/  STS.U16 [R186+UR12+0x1400], R20 ;  /* 0x00140014ba007988 */ /* 0x0003e2000800040c */
[----:B0-----:R-:W-:Y:S02]  /*71c0*/  PRMT R161, RZ, 0x7610, R161 ;  /* 0x00007610ffa17816 */ /* 0x001fe400000000a1 */
[----:B-1----:R-:W-:-:S04]  /*71d0*/  PRMT R20, RZ, 0x7610, R20 ;  /* 0x00007610ff147816 */ /* 0x002fc80000000014 */
[----:B------:R0:W2:Y:S04]  /*71e0*/  @!P0 LDG.E.U16 R161, desc[UR14][R14.64] ;  /* 0x0000000e0ea18981 */ /* 0x0000a8000c1e1500 */
[----:B------:R-:W-:Y:S01]  /*71f0*/  STS.U16 [R186+UR12+0x1000], R155 ;  /* 0x0010009bba007988 */ /* 0x000fe2000800040c */
[----:B0-----:R-:W-:Y:S02]  /*7200*/  IMAD.IADD R14, R4, 0x1, R251 ;  /* 0x00000001040e7824 */ /* 0x001fe400078e02fb */
[----:B------:R-:W-:Y:S01]  /*7210*/  IMAD.X R15, R13, 0x1, R252, P1 ;  /* 0x000000010d0f7824 */ /* 0x000fe200008e06fc */
[----:B------:R-:W-:Y:S04]  /*7220*/  STS.U16 [R186+UR12+0x1800], R154 ;  /* 0x0018009aba007988 */ /* 0x000fe8000800040c */
[----:B------:R0:W2:Y:S01]  /*7230*/  @!P0 LDG.E.U16 R20, desc[UR14][R14.64] ;  /* 0x0000000e0e148981 */ /* 0x0000a2000c1e1500 */
[----:B------:R-:W-:-:S03]  /*7240*/  LOP3.LUT R216, R186, 0x10, RZ, 0x3c, !PT ;  /* 0x00000010bad87812 */ /* 0x000fc600078e3cff */
[----:B------:R1:W-:Y:S01]  /*7250*/  STS.U16 [R186+UR12+0x1c00], R175 ;  /* 0x001c00afba007988 */ /* 0x0003e2000800040c */
[----:B0-----:R-:W-:Y:S02]  /*7260*/  PRMT R15, RZ, 0x7610, R15 ;  /* 0x00007610ff0f7816 */ /* 0x001fe4000000000f */
[----:B-1----:R-:W-:Y:S01]  /*7270*/  PRMT R175, RZ, 0x7610, R175 ;  /* 0x00007610ffaf7816 */ /* 0x002fe200000000af */
[----:B------:R0:W-:Y:S04]  /*7280*/  STS.U16 [R216+UR12+0x480], R160 ;  /* 0x000480a0d8007988 */ /* 0x0001e8000800040c */
[----:B------:R1:W-:Y:S01]  /*7290*/  STS.U16 [R216+UR12+0x880], R19 ;  /* 0x00088013d8007988 */ /* 0x0003e2000800040c */
[----:B0-----:R-:W-:Y:S02]  /*72a0*/  PRMT R160, RZ, 0x7610, R160 ;  /* 0x00007610ffa07816 */ /* 0x001fe400000000a0 */
[----:B-1----:R-:W-:-:S02]  /*72b0*/  PRMT R19, RZ, 0x7610, R19 ;  /* 0x00007610ff137816 */ /* 0x002fc40000000013 */
[C---:B---3--:R-:W-:Y:S01]  /*72c0*/  IADD3 RZ, P1, R222.reuse, R251, RZ ;  /* 0x000000fbdeff7210 */ /* 0x048fe20007f3e0ff */
[----:B------:R-:W-:-:S04]  /*72d0*/  IMAD.IADD R154, R222, 0x1, R251 ;  /* 0x00000001de9a7824 */ /* 0x000fc800078e02fb */
[----:B----4-:R-:W-:-:S05]  /*72e0*/  IMAD.X R155, R12, 0x1, R252, P1 ;  /* 0x000000010c9b7824 */ /* 0x010fca00008e06fc */
[----:B------:R0:W3:Y:S01]  /*72f0*/  @!P0 LDG.E.U16 R15, desc[UR14][R154.64] ;  /* 0x0000000e9a0f8981 */ /* 0x0000e2000c1e1500 */
[----:B------:R-:W-:-:S03]  /*7300*/  PRMT R14, RZ, 0x7610, R14 ;  /* 0x00007610ff0e7816 */ /* 0x000fc6000000000e */
[----:B------:R-:W-:Y:S04]  /*7310*/  STL [R1+0x228], R0 ;  /* 0x0002280001007387 */ /* 0x000fe80000100800 */
[----:B------:R1:W-:Y:S02]  /*7320*/  STS.U16 [R216+UR12+0x1080], R174 ;  /* 0x001080aed8007988 */ /* 0x0003e4000800040c */
[----:B-1----:R-:W-:Y:S02]  /*7330*/  PRMT R174, RZ, 0x7610, R174 ;  /* 0x00007610ffae7816 */ /* 0x002fe400000000ae */
[----:B------:R-:W-:Y:S01]  /*7340*/  STS.U16 [R216+UR12+0x80], R205 ;  /* 0x000080cdd8007988 */ /* 0x000fe2000800040c */
[C---:B--2---:R-:W-:Y:S01]  /*7350*/  IADD3 RZ, P1, R220.reuse, R251, RZ ;  /* 0x000000fbdcff7210 */ /* 0x044fe20007f3e0ff */
[----:B0-----:R-:W-:-:S04]  /*7360*/  IMAD.IADD R154, R220, 0x1, R251 ;  /* 0x00000001dc9a7824 */ /* 0x001fc800078e02fb */
[----:B------:R-:W-:Y:S01]  /*7370*/  IMAD.X R155, R11, 0x1, R252, P1 ;  /* 0x000000010b9b7824 */ /* 0x000fe200008e06fc */
[----:B------:R-:W-:-:S04]  /*7380*/  IADD3 RZ, P1, R218, R251, RZ ;  /* 0x000000fbdaff7210 */ /* 0x000fc80007f3e0ff */
[----:B------:R0:W2:Y:S02]  /*7390*/  @!P0 LDG.E.U16 R175, desc[UR14][R154.64] ;  /* 0x0000000e9aaf8981 */ /* 0x0000a4000c1e1500 */
[----:B0-----:R-:W-:Y:S02]  /*73a0*/  IMAD.IADD R154, R218, 0x1, R251 ;  /* 0x00000001da9a7824 */ /* 0x001fe400078e02fb */
[----:B------:R-:W-:Y:S01]  /*73b0*/  IMAD.X R155, R10, 0x1, R252, P1 ;  /* 0x000000010a9b7824 */ /* 0x000fe200008e06fc */
[----:B------:R-:W-:-:S04]  /*73c0*/  IADD3 RZ, P1, R217, R251, RZ ;  /* 0x000000fbd9ff7210 */ /* 0x000fc80007f3e0ff */
[----:B------:R0:W4:Y:S02]  /*73d0*/  @!P0 LDG.E.U16 R160, desc[UR14][R154.64] ;  /* 0x0000000e9aa08981 */ /* 0x000124000c1e1500 */
[----:B0-----:R-:W-:Y:S02]  /*73e0*/  IMAD.IADD R154, R217, 0x1, R251 ;  /* 0x00000001d99a7824 */ /* 0x001fe400078e02fb */
[----:B------:R-:W-:Y:S01]  /*73f0*/  IMAD.X R155, R9, 0x1, R252, P1 ;  /* 0x00000001099b7824 */ /* 0x000fe200008e06fc */
[----:B------:R-:W-:-:S04]  /*7400*/  IADD3 RZ, P1, R224, R251, RZ ;  /* 0x000000fbe0ff7210 */ /* 0x000fc80007f3e0ff */
[----:B------:R0:W3:Y:S02]  /*7410*/  @!P0 LDG.E.U16 R19, desc[UR14][R154.64] ;  /* 0x0000000e9a138981 */ /* 0x0000e4000c1e1500 */
[----:B0-----:R-:W-:Y:S02]  /*7420*/  IMAD.IADD R154, R224, 0x1, R251 ;  /* 0x00000001e09a7824 */ /* 0x001fe400078e02fb */
[----:B------:R-:W-:-:S05]  /*7430*/  IMAD.X R155, R225, 0x1, R252, P1 ;  /* 0x00000001e19b7824 */ /* 0x000fca00008e06fc */
[----:B------:R0:W3:Y:S02]  /*7440*/  @!P0 LDG.E.U16 R14, desc[UR14][R154.64] ;  /* 0x0000000e9a0e8981 */ /* 0x0000e4000c1e1500 */
[-C--:B0-----:R-:W-:Y:S02]  /*7450*/  IADD3 R154, P1, R0, R251.reuse, RZ ;  /* 0x000000fb009a7210 */ /* 0x081fe40007f3e0ff */
[----:B------:R-:W2:Y:S03]  /*7460*/  LDL.LU R0, [R1+0x1b0] ;  /* 0x0001b00001007983 */ /* 0x000ea60000300800 */
[----:B------:R-:W-:Y:S01]  /*7470*/  IMAD.X R155, R248, 0x1, R252, P1 ;  /* 0x00000001f89b7824 */ /* 0x000fe200008e06fc */
[----:B------:R0:W-:Y:S04]  /*7480*/  STL [R1+0x22c], R248 ;  /* 0x00022cf801007387 */ /* 0x0001e80000100800 */
[----:B------:R1:W4:Y:S04]  /*7490*/  @!P0 LDG.E.U16 R174, desc[UR14][R154.64] ;  /* 0x0000000e9aae8981 */ /* 0x000328000c1e1500 */
[----:B0-----:R-:W3:Y:S01]  /*74a0*/  LDL.LU R248, [R1+0xf4] ;  /* 0x0000f40001f87983 */ /* 0x001ee20000300800 */
[----:B-1----:R-:W-:-:S03]  /*74b0*/  IADD3 R154, P1, R3, R251, RZ ;  /* 0x000000fb039a7210 */ /* 0x002fc60007f3e0ff */
[----:B------:R-:W4:Y:S02]  /*74c0*/  LDL R205, [R1+0x170] ;  /* 0x0001700001cd7983 */ /* 0x000f240000100800 */
[----:B------:R-:W-:Y:S02]  /*74d0*/  IMAD.X R155, R2, 0x1, R252, P1 ;  /* 0x00000001029b7824 */ /* 0x000fe400008e06fc */
[----:B------:R-:W4:Y:S04]  /*74e0*/  LDL R226, [R1+0x160] ;  /* 0x0001600001e27983 */ /* 0x000f280000100800 */
[----:B------:R-:W4:Y:S04]  /*74f0*/  LDL R232, [R1+0x150] ;  /* 0x0001500001e87983 */ /* 0x000f280000100800 */
[----:B------:R-:W4:Y:S04]  /*7500*/  LDL R3, [R1+0x94] ;  /* 0x0000940001037983 */ /* 0x000f280000100800 */
[----:B------:R-:W4:Y:S04]  /*7510*/  LDL R2, [R1+0x140] ;  /* 0x0001400001027983 */ /* 0x000f280000100800 */
[----:B------:R-:W4:Y:S04]  /*7520*/  LDL R231, [R1+0x84] ;  /* 0x0000840001e77983 */ /* 0x000f280000100800 */
[----:B------:R-:W4:Y:S04]  /*7530*/  LDL.LU R229, [R1+0xc4] ;  /* 0x0000c40001e57983 */ /* 0x000f280000300800 */
[----:B------:R-:W4:Y:S04]  /*7540*/  LDL.LU R228, [R1+0x180] ;  /* 0x0001800001e47983 */ /* 0x000f280000300800 */
[----:B------:R-:W4:Y:S04]  /*7550*/  LDL.LU R237, [R1+0xd4] ;  /* 0x0000d40001ed7983 */ /* 0x000f280000300800 */
[----:B------:R-:W4:Y:S04]  /*7560*/  LDL.LU R236, [R1+0x190] ;  /* 0x0001900001ec7983 */ /* 0x000f280000300800 */
[----:B------:R0:W-:Y:S04]  /*7570*/  STS.U16 [R216+UR12+0x1480], R173 ;  /* 0x001480add8007988 */ /* 0x0001e8000800040c */
[----:B------:R1:W-:Y:S04]  /*7580*/  STS.U16 [R216+UR12+0x1880], R172 ;  /* 0x001880acd8007988 */ /* 0x0003e8000800040c */
[----:B------:R1:W-:Y:S01]  /*7590*/  STS.U16 [R216+UR12+0x1c80], R171 ;  /* 0x001c80abd8007988 */ /* 0x0003e2000800040c */
[----:B0-----:R-:W-:-:S03]  /*75a0*/  PRMT R173, RZ, 0x7610, R173 ;  /* 0x00007610ffad7816 */ /* 0x001fc600000000ad */
[----:B------:R-:W4:Y:S04]  /*75b0*/  LDL.LU R242, [R1+0x19c] ;  /* 0x00019c0001f27983 */ /* 0x000f280000300800 */
[----:B------:R2:W4:Y:S01]  /*75c0*/  @!P0 LDG.E.U16 R173, desc[UR14][R154.64] ;  /* 0x0000000e9aad8981 */ /* 0x000522000c1e1500 */
[----:B-1----:R-:W-:Y:S02]  /*75d0*/  PRMT R172, RZ, 0x7610, R172 ;  /* 0x00007610ffac7816 */ /* 0x002fe400000000ac */
[----:B------:R-:W-:Y:S02]  /*75e0*/  PRMT R171, RZ, 0x7610, R171 ;  /* 0x00007610ffab7816 */ /* 0x000fe400000000ab */
[----:B--2---:R-:W-:Y:S01]  /*75f0*/  IADD3 R154, P1, R0, R251, RZ ;  /* 0x000000fb009a7210 */ /* 0x004fe20007f3e0ff */
[----:B------:R-:W-:Y:S04]  /*7600*/  STL [R1+0x230], R0 ;  /* 0x0002300001007387 */ /* 0x000fe80000100800 */
[----:B---3--:R-:W-:-:S05]  /*7610*/  IMAD.X R155, R248, 0x1, R252, P1 ;  /* 0x00000001f89b7824 */ /* 0x008fca00008e06fc */
[----:B------:R0:W2:Y:S02]  /*7620*/  @!P0 LDG.E.U16 R172, desc[UR14][R154.64] ;  /* 0x0000000e9aac8981 */ /* 0x0000a4000c1e1500 */
[-C--:B0-----:R-:W-:Y:S02]  /*7630*/  IADD3 R154, P1, R244, R251.reuse, RZ ;  /* 0x000000fbf49a7210 */ /* 0x081fe40007f3e0ff */
[----:B------:R-:W-:Y:S03]  /*7640*/  STL [R1+0x234], R248 ;  /* 0x000234f801007387 */ /* 0x000fe60000100800 */
[----:B------:R-:W-:Y:S01]  /*7650*/  IMAD.X R155, R245, 0x1, R252, P1 ;  /* 0x00000001f59b7824 */ /* 0x000fe200008e06fc */
[----:B------:R-:W-:Y:S04]  /*7660*/  STL [R1+0x238], R244 ;  /* 0x000238f401007387 */ /* 0x000fe80000100800 */
[----:B------:R-:W-:Y:S04]  /*7670*/  STL [R1+0x23c], R245 ;  /* 0x00023cf501007387 */ /* 0x000fe80000100800 */
[----:B------:R4:W3:Y:S02]  /*7680*/  @!P0 LDG.E.U16 R171, desc[UR14][R154.64] ;  /* 0x0000000e9aab8981 */ /* 0x0008e4000c1e1500 */
[----:B----4-:R-:W-:-:S02]  /*7690*/  IADD3 R154, P1, R236, R251, RZ ;  /* 0x000000fbec9a7210 */ /* 0x010fc40007f3e0ff */
[----:B------:R0:W-:Y:S04]  /*76a0*/  STL [R1+0x240], R236 ;  /* 0x000240ec01007387 */ /* 0x0001e80000100800 */
[----:B0-----:R-:W4:Y:S04]  /*76b0*/  LDL.LU R236, [R1+0xb4] ;  /* 0x0000b40001ec7983 */ /* 0x001f280000300800 */
[----:B------:R0:W-:Y:S01]  /*76c0*/  STS.U16 [R216+UR12+0xc80], R181 ;  /* 0x000c80b5d8007988 */ /* 0x0001e2000800040c */
[----:B------:R-:W-:Y:S01]  /*76d0*/  IMAD.X R155, R237, 0x1, R252, P1 ;  /* 0x00000001ed9b7824 */ /* 0x000fe200008e06fc */
[----:B0-----:R-:W-:-:S05]  /*76e0*/  LOP3.LUT R181, R186, 0x20, RZ, 0x3c, !PT ;  /* 0x00000020bab57812 */ /* 0x001fca00078e3cff */
[----:B------:R0:W-:Y:S02]  /*76f0*/  STS.U16 [R181+UR12+0x100], R170 ;  /* 0x000100aab5007988 */ /* 0x0001e4000800040c */
[----:B0-----:R-:W-:Y:S02]  /*7700*/  PRMT R170, RZ, 0x7610, R170 ;  /* 0x00007610ffaa7816 */ /* 0x001fe400000000aa */
[----:B------:R0:W-:Y:S04]  /*7710*/  STS.U16 [R181+UR12+0x500], R169 ;  /* 0x000500a9b5007988 */ /* 0x0001e8000800040c */
[----:B------:R1:W3:Y:S01]  /*7720*/  @!P0 LDG.E.U16 R170, desc[UR14][R154.64] ;  /* 0x0000000e9aaa8981 */ /* 0x0002e2000c1e1500 */
[----:B0-----:R-:W-:Y:S02]  /*7730*/  PRMT R169, RZ, 0x7610, R169 ;  /* 0x00007610ffa97816 */ /* 0x001fe400000000a9 */
[----:B-1----:R-:W-:-:S05]  /*7740*/  IADD3 R154, P1, R228, R251, RZ ;  /* 0x000000fbe49a7210 */ /* 0x002fca0007f3e0ff */
[----:B------:R-:W-:Y:S01]  /*7750*/  IMAD.X R155, R229, 0x1, R252, P1 ;  /* 0x00000001e59b7824 */ /* 0x000fe200008e06fc */
[----:B------:R-:W-:Y:S04]  /*7760*/  STL [R1+0x244], R237 ;  /* 0x000244ed01007387 */ /* 0x000fe80000100800 */
[----:B------:R0:W3:Y:S04]  /*7770*/  @!P0 LDG.E.U16 R169, desc[UR14][R154.64] ;  /* 0x0000000e9aa98981 */ /* 0x0000e8000c1e1500 */
[----:B------:R1:W-:Y:S01]  /*7780*/  STL [R1+0x248], R228 ;  /* 0x000248e401007387 */ /* 0x0003e20000100800 */
[----:B0-----:R-:W-:-:S03]  /*7790*/  IADD3 R154, P1, R205, R251, RZ ;  /* 0x000000fbcd9a7210 */ /* 0x001fc60007f3e0ff */
[----:B------:R0:W-:Y:S04]  /*77a0*/  STL [R1+0x24c], R229 ;  /* 0x00024ce501007387 */ /* 0x0001e80000100800 */
[----:B------:R-:W2:Y:S04]  /*77b0*/  LDL R230, [R1+0x130] ;  /* 0x0001300001e67983 */ /* 0x000ea80000100800 */
[----:B-1----:R-:W3:Y:S04]  /*77c0*/  LDL R228, [R1+0x120] ;  /* 0x0001200001e47983 */ /* 0x002ee80000100800 */
[----:B0-----:R-:W3:Y:S04]  /*77d0*/  LDL R229, [R1+0x74] ;  /* 0x0000740001e57983 */ /* 0x001ee80000100800 */
[----:B------:R-:W3:Y:S01]  /*77e0*/  LDL R205, [R1+0x64] ;  /* 0x0000640001cd7983 */ /* 0x000ee20000100800 */
[----:B----4-:R-:W-:-:S03]  /*77f0*/  IMAD.X R155, R236, 0x1, R252, P1 ;  /* 0x00000001ec9b7824 */ /* 0x010fc600008e06fc */
[----:B------:R0:W-:Y:S04]  /*7800*/  STL [R1+0x258], R236 ;  /* 0x000258ec01007387 */ /* 0x0001e80000100800 */
[----:B0-----:R-:W4:Y:S04]  /*7810*/  LDL.LU R236, [R1+0xa4] ;  /* 0x0000a40001ec7983 */ /* 0x001f280000300800 */
[----:B------:R0:W-:Y:S04]  /*7820*/  STS.U16 [R181+UR12+0x900], R168 ;  /* 0x000900a8b5007988 */ /* 0x0001e8000800040c */
[----:B------:R-:W3:Y:S01]  /*7830*/  LDL R227, [R1+0x1cc] ;  /* 0x0001cc0001e37983 */ /* 0x000ee20000100800 */
[----:B0-----:R-:W-:-:S03]  /*7840*/  PRMT R168, RZ, 0x7610, R168 ;  /* 0x00007610ffa87816 */ /* 0x001fc600000000a8 */
[----:B------:R0:W-:Y:S04]  /*7850*/  STS.U16 [R181+UR12+0xd00], R167 ;  /* 0x000d00a7b5007988 */ /* 0x0001e8000800040c */
[----:B------:R1:W3:Y:S01]  /*7860*/  @!P0 LDG.E.U16 R168, desc[UR14][R154.64] ;  /* 0x0000000e9aa88981 */ /* 0x0002e2000c1e1500 */
[----:B0-----:R-:W-:Y:S02]  /*7870*/  PRMT R167, RZ, 0x7610, R167 ;  /* 0x00007610ffa77816 */ /* 0x001fe400000000a7 */
[-C--:B-1----:R-:W-:Y:S02]  /*7880*/  IADD3 R154, P1, R226, R251.reuse, RZ ;  /* 0x000000fbe29a7210 */ /* 0x082fe40007f3e0ff */
[----:B------:R-:W3:Y:S04]  /*7890*/  LDL R226, [R1+0x110] ;  /* 0x0001100001e27983 */ /* 0x000ee80000100800 */
[----:B------:R0:W-:Y:S02]  /*78a0*/  STS.U16 [R181+UR12+0x1100], R166 ;  /* 0x001100a6b5007988 */ /* 0x0001e4000800040c */
[----:B0-----:R-:W-:Y:S01]  /*78b0*/  PRMT R166, RZ, 0x7610, R166 ;  /* 0x00007610ffa67816 */ /* 0x001fe200000000a6 */
[----:B----4-:R-:W-:Y:S01]  /*78c0*/  IMAD.X R155, R236, 0x1, R252, P1 ;  /* 0x00000001ec9b7824 */ /* 0x010fe200008e06fc */
[----:B------:R-:W-:Y:S04]  /*78d0*/  STL [R1+0x274], R236 ;  /* 0x000274ec01007387 */ /* 0x000fe80000100800 */
[----:B------:R0:W4:Y:S04]  /*78e0*/  @!P0 LDG.E.U16 R167, desc[UR14][R154.64] ;  /* 0x0000000e9aa78981 */ /* 0x000128000c1e1500 */
[----:B------:R-:W4:Y:S04]  /*78f0*/  LDL R216, [R1+0x1bc] ;  /* 0x0001bc0001d87983 */ /* 0x000f280000100800 */
[----:B------:R-:W4:Y:S01]  /*7900*/  LDL R0, [R1+0xf0] ;  /* 0x0000f00001007983 */ /* 0x000f220000100800 */
[----:B0-----:R-:W-:-:S05]  /*7910*/  IADD3 R154, P1, R232, R251, RZ ;  /* 0x000000fbe89a7210 */ /* 0x001fca0007f3e0ff */
[--C-:B------:R-:W-:Y:S02]  /*7920*/  IMAD.X R155, R3, 0x1, R252.reuse, P1 ;  /* 0x00000001039b7824 */ /* 0x100fe400008e06fc */
[----:B------:R-:W4:Y:S04]  /*7930*/  LDL R3, [R1+0x100] ;  /* 0x0001000001037983 */ /* 0x000f280000100800 */
[----:B------:R0:W4:Y:S02]  /*7940*/  @!P0 LDG.E.U16 R166, desc[UR14][R154.64] ;  /* 0x0000000e9aa68981 */ /* 0x000124000c1e1500 */
[----:B0-----:R-:W-:Y:S02]  /*7950*/  IADD3 R154, P1, R2, R251, RZ ;  /* 0x000000fb029a7210 */ /* 0x001fe40007f3e0ff */
[----:B------:R-:W4:Y:S04]  /*7960*/  LDL R2, [R1+0x1ac] ;  /* 0x0001ac0001027983 */ /* 0x000f280000100800 */
[----:B------:R0:W-:Y:S01]  /*7970*/  STS.U16 [R181+UR12+0x1500], R165 ;  /* 0x001500a5b5007988 */ /* 0x0001e2000800040c */
[----:B------:R-:W-:-:S03]  /*7980*/  IMAD.X R155, R231, 0x1, R252, P1 ;  /* 0x00000001e79b7824 */ /* 0x000fc600008e06fc */
[----:B------:R1:W-:Y:S04]  /*7990*/  STS.U16 [R181+UR12+0x1900], R164 ;  /* 0x001900a4b5007988 */ /* 0x0003e8000800040c */
[----:B------:R2:W-:Y:S01]  /*79a0*/  STS.U16 [R181+UR12+0x1d00], R163 ;  /* 0x001d00a3b5007988 */ /* 0x0005e2000800040c */
[----:B0-----:R-:W-:-:S03]  /*79b0*/  PRMT R165, RZ, 0x7610, R165 ;  /* 0x00007610ffa57816 */ /* 0x001fc600000000a5 */
[----:B------:R-:W4:Y:S04]  /*79c0*/  LDL.LU R243, [R1+0xe0] ;  /* 0x0000e00001f37983 */ /* 0x000f280000300800 */
[----:B------:R0:W4:Y:S01]  /*79d0*/  @!P0 LDG.E.U16 R165, desc[UR14][R154.64] ;  /* 0x0000000e9aa58981 */ /* 0x000122000c1e1500 */
[----:B-1----:R-:W-:Y:S02]  /*79e0*/  PRMT R164, RZ, 0x7610, R164 ;  /* 0x00007610ffa47816 */ /* 0x002fe400000000a4 */
[----:B--2---:R-:W-:Y:S01]  /*79f0*/  PRMT R163, RZ, 0x7610, R163 ;  /* 0x00007610ffa37816 */ /* 0x004fe200000000a3 */
[----:B------:R-:W2:Y:S04]  /*7a00*/  LDL.LU R234, [R1+0x18c] ;  /* 0x00018c0001ea7983 */ /* 0x000ea80000300800 */
[----:B------:R-:W2:Y:S01]  /*7a10*/  LDL.LU R235, [R1+0xd0] ;  /* 0x0000d00001eb7983 */ /* 0x000ea20000300800 */
[----:B0-----:R-:W-:-:S05]  /*7a20*/  IADD3 R154, P1, R230, R251, RZ ;  /* 0x000000fbe69a7210 */ /* 0x001fca0007f3e0ff */
[----:B---3--:R-:W-:-:S05]  /*7a30*/  IMAD.X R155, R229, 0x1, R252, P1 ;  /* 0x00000001e59b7824 */ /* 0x008fca00008e06fc */
[----:B------:R0:W3:Y:S02]  /*7a40*/  @!P0 LDG.E.U16 R164, desc[UR14][R154.64] ;  /* 0x0000000e9aa48981 */ /* 0x0000e4000c1e1500 */
[----:B0-----:R-:W-:-:S05]  /*7a50*/  IADD3 R154, P1, R228, R251, RZ ;  /* 0x000000fbe49a7210 */ /* 0x001fca0007f3e0ff */
[----:B------:R-:W-:Y:S01]  /*7a60*/  IMAD.X R155, R205, 0x1, R252, P1 ;  /* 0x00000001cd9b7824 */ /* 0x000fe200008e06fc */
[----:B------:R-:W-:-:S04]  /*7a70*/  LOP3.LUT R205, R186, 0x30, RZ, 0x3c, !PT ;  /* 0x00000030bacd7812 */ /* 0x000fc800078e3cff */
[----:B------:R0:W3:Y:S04]  /*7a80*/  @!P0 LDG.E.U16 R163, desc[UR14][R154.64] ;  /* 0x0000000e9aa38981 */ /* 0x0000e8000c1e1500 */
[----:B------:R1:W-:Y:S01]  /*7a90*/  STS.U16 [R205+UR12+0x180], R159 ;  /* 0x0001809fcd007988 */ /* 0x0003e2000800040c */
[----:B0-----:R-:W-:Y:S02]  /*7aa0*/  IADD3 R154, P1, R227, R251, RZ ;  /* 0x000000fbe39a7210 */ /* 0x001fe40007f3e0ff */
[----:B-1----:R-:W-:-:S03]  /*7ab0*/  PRMT R159, RZ, 0x7610, R159 ;  /* 0x00007610ff9f7816 */ /* 0x002fc6000000009f */
[----:B------:R-:W-:Y:S01]  /*7ac0*/  IMAD.X R155, R226, 0x1, R252, P1 ;  /* 0x00000001e29b7824 */ /* 0x000fe200008e06fc */
[----:B------:R0:W-:Y:S04]  /*7ad0*/  STS.U16 [R205+UR12+0x580], R158 ;  /* 0x0005809ecd007988 */ /* 0x0001e8000800040c */
[----:B------:R4:W3:Y:S04]  /*7ae0*/  @!P0 LDG.E.U16 R159, desc[UR14][R154.64] ;  /* 0x0000000e9a9f8981 */ /* 0x0008e8000c1e1500 */
[----:B------:R-:W3:Y:S01]  /*7af0*/  LDL.LU R226, [R1+0x17c] ;  /* 0x00017c0001e27983 */ /* 0x000ee20000300800 */
[----:B0-----:R-:W-:-:S03]  /*7b00*/  PRMT R158, RZ, 0x7610, R158 ;  /* 0x00007610ff9e7816 */ /* 0x001fc6000000009e */
[----:B------:R-:W3:Y:S04]  /*7b10*/  LDL.LU R227, [R1+0xc0] ;  /* 0x0000c00001e37983 */ /* 0x000ee80000300800 */
[----:B------:R-:W3:Y:S04]  /*7b20*/  LDL R231, [R1+0x13c] ;  /* 0x00013c0001e77983 */ /* 0x000ee80000100800 */
[----:B------:R-:W3:Y:S04]  /*7b30*/  LDL R230, [R1+0x12c] ;  /* 0x00012c0001e67983 */ /* 0x000ee80000100800 */
[----:B------:R-:W3:Y:S01]  /*7b40*/  LDL R229, [R1+0x70] ;  /* 0x0000700001e57983 */ /* 0x000ee20000100800 */
[----:B----4-:R-:W-:-:S05]  /*7b50*/  IADD3 R154, P1, R216, R251, RZ ;  /* 0x000000fbd89a7210 */ /* 0x010fca0007f3e0ff */
[----:B------:R-:W-:-:S05]  /*7b60*/  IMAD.X R155, R3, 0x1, R252, P1 ;  /* 0x00000001039b7824 */ /* 0x000fca00008e06fc */
[----:B------:R0:W4:Y:S02]  /*7b70*/  @!P0 LDG.E.U16 R158, desc[UR14][R154.64] ;  /* 0x0000000e9a9e8981 */ /* 0x000124000c1e1500 */
[----:B0-----:R-:W-:Y:S02]  /*7b80*/  IADD3 R154, P1, R2, R251, RZ ;  /* 0x000000fb029a7210 */ /* 0x001fe40007f3e0ff */
[----:B------:R-:W4:Y:S03]  /*7b90*/  LDL R2, [R1+0x15c] ;  /* 0x00015c0001027983 */ /* 0x000f260000100800 */
[----:B------:R-:W-:Y:S02]  /*7ba0*/  IMAD.X R155, R0, 0x1, R252, P1 ;  /* 0x00000001009b7824 */ /* 0x000fe400008e06fc */
[----:B------:R-:W4:Y:S04]  /*7bb0*/  LDL R0, [R1+0x80] ;  /* 0x0000800001007983 */ /* 0x000f280000100800 */
[----:B------:R-:W4:Y:S04]  /*7bc0*/  LDL.LU R236, [R1+0x90] ;  /* 0x0000900001ec7983 */ /* 0x000f280000300800 */
[----:B------:R-:W4:Y:S04]  /*7bd0*/  LDL.LU R237, [R1+0xb0] ;  /* 0x0000b00001ed7983 */ /* 0x000f280000300800 */
[----:B------:R-:W4:Y:S04]  /*7be0*/  LDL.LU R249, [R1+0x16c] ;  /* 0x00016c0001f97983 */ /* 0x000f280000300800 */
[----:B------:R0:W-:Y:S02]  /*7bf0*/  STS.U16 [R205+UR12+0x980], R157 ;  /* 0x0009809dcd007988 */ /* 0x0001e4000800040c */
[----:B0-----:R-:W-:-:S02]  /*7c00*/  PRMT R157, RZ, 0x7610, R157 ;  /* 0x00007610ff9d7816 */ /* 0x001fc4000000009d */
[----:B------:R0:W-:Y:S04]  /*7c10*/  STS.U16 [R205+UR12+0xd80], R156 ;  /* 0x000d809ccd007988 */ /* 0x0001e8000800040c */
[----:B------:R1:W4:Y:S01]  /*7c20*/  @!P0 LDG.E.U16 R157, desc[UR14][R154.64] ;  /* 0x0000000e9a9d8981 */ /* 0x000322000c1e1500 */
[----:B0-----:R-:W-:Y:S02]  /*7c30*/  PRMT R156, RZ, 0x7610, R156 ;  /* 0x00007610ff9c7816 */ /* 0x001fe4000000009c */
[----:B-1----:R-:W-:Y:S01]  /*7c40*/  IADD3 R154, P1, R242, R251, RZ ;  /* 0x000000fbf29a7210 */ /* 0x002fe20007f3e0ff */
[----:B------:R2:W-:Y:S04]  /*7c50*/  STS.U16 [R205+UR12+0x1180], R180 ;  /* 0x001180b4cd007988 */ /* 0x0005e8000800040c */
[----:B------:R-:W-:-:S05]  /*7c60*/  IMAD.X R155, R243, 0x1, R252, P1 ;  /* 0x00000001f39b7824 */ /* 0x000fca00008e06fc */
[----:B------:R0:W4:Y:S01]  /*7c70*/  @!P0 LDG.E.U16 R156, desc[UR14][R154.64] ;  /* 0x0000000e9a9c8981 */ /* 0x000122000c1e1500 */
[----:B--2---:R-:W-:-:S05]  /*7c80*/  IADD3 R180, P1, R234, R251, RZ ;  /* 0x000000fbeab47210 */ /* 0x004fca0007f3e0ff */
[----:B------:R-:W-:Y:S01]  /*7c90*/  IMAD.X R181, R235, 0x1, R252, P1 ;  /* 0x00000001ebb57824 */ /* 0x000fe200008e06fc */
[----:B0-----:R-:W-:-:S06]  /*7ca0*/  PRMT R155, RZ, 0x7610, R155 ;  /* 0x00007610ff9b7816 */ /* 0x001fcc000000009b */
[----:B------:R3:W2:Y:S01]  /*7cb0*/  @!P0 LDG.E.U16 R155, desc[UR14][R180.64] ;  /* 0x0000000eb49b8981 */ /* 0x0006a2000c1e1500 */
[----:B------:R-:W-:Y:S02]  /*7cc0*/  PRMT R154, RZ, 0x7610, R154 ;  /* 0x00007610ff9a7816 */ /* 0x000fe4000000009a */
[-C--:B---3--:R-:W-:Y:S01]  /*7cd0*/  IADD3 R180, P1, R226, R251.reuse, RZ ;  /* 0x000000fbe2b47210 */ /* 0x088fe20007f3e0ff */
[----:B------:R-:W-:Y:S04]  /*7ce0*/  STL [R1+0x250], R242 ;  /* 0x000250f201007387 */ /* 0x000fe80000100800 */
[----:B------:R-:W-:Y:S01]  /*7cf0*/  IMAD.X R181, R227, 0x1, R252, P1 ;  /* 0x00000001e3b57824 */ /* 0x000fe200008e06fc */
[----:B------:R-:W-:Y:S04]  /*7d00*/  STL [R1+0x254], R243 ;  /* 0x000254f301007387 */ /* 0x000fe80000100800 */
[----:B------:R0:W-:Y:S04]  /*7d10*/  STL [R1+0x25c], R234 ;  /* 0x00025cea01007387 */ /* 0x0001e80000100800 */
[----:B------:R4:W3:Y:S04]  /*7d20*/  @!P0 LDG.E.U16 R154, desc[UR14][R180.64] ;  /* 0x0000000eb49a8981 */ /* 0x0008e8000c1e1500 */
[----:B0-----:R-:W2:Y:S04]  /*7d30*/  LDL.LU R234, [R1+0xa0] ;  /* 0x0000a00001ea7983 */ /* 0x001ea80000300800 */
[----:B------:R-:W-:Y:S04]  /*7d40*/  STL [R1+0x260], R235 ;  /* 0x000260eb01007387 */ /* 0x000fe80000100800 */
[----:B------:R-:W-:Y:S04]  /*7d50*/  STL [R1+0x264], R226 ;  /* 0x000264e201007387 */ /* 0x000fe80000100800 */
[----:B------:R-:W-:Y:S01]  /*7d60*/  STL [R1+0x268], R227 ;  /* 0x000268e301007387 */ /* 0x000fe20000100800 */
[----:B----4-:R-:W-:-:S03]  /*7d70*/  IADD3 R180, P1, R249, R251, RZ ;  /* 0x000000fbf9b47210 */ /* 0x010fc60007f3e0ff */
[----:B------:R-:W-:Y:S02]  /*7d80*/  STL [R1+0x26c], R249 ;  /* 0x00026cf901007387 */ /* 0x000fe40000100800 */
[----:B------:R-:W-:Y:S02]  /*7d90*/  IMAD.X R181, R237, 0x1, R252, P1 ;  /* 0x00000001edb57824 */ /* 0x000fe400008e06fc */
[----:B------:R0:W-:Y:S04]  /*7da0*/  STL [R1+0x270], R237 ;  /* 0x000270ed01007387 */ /* 0x0001e80000100800 */
[----:B0-----:R-:W4:Y:S04]  /*7db0*/  LDL.LU R237, [R1+0x14c] ;  /* 0x00014c0001ed7983 */ /* 0x001f280000300800 */
[----:B------:R-:W3:Y:S04]  /*7dc0*/  LDL R228, [R1+0x11c] ;  /* 0x00011c0001e47983 */ /* 0x000ee80000100800 */
[----:B------:R-:W3:Y:S04]  /*7dd0*/  LDL R227, [R1+0x60] ;  /* 0x0000600001e37983 */ /* 0x000ee80000100800 */
[----:B------:R0:W-:Y:S04]  /*7de0*/  STS.U16 [R205+UR12+0x1980], R153 ;  /* 0x00198099cd007988 */ /* 0x0001e8000800040c */
[----:B------:R-:W3:Y:S04]  /*7df0*/  LDL R3, [R1+0x1c8] ;  /* 0x0001c80001037983 */ /* 0x000ee80000100800 */
[----:B------:R-:W-:Y:S01]  /*7e00*/  STS.U16 [R205+UR12+0x1580], R183 ;  /* 0x001580b7cd007988 */ /* 0x000fe2000800040c */
[----:B0-----:R-:W-:-:S03]  /*7e10*/  PRMT R153, RZ, 0x7610, R153 ;  /* 0x00007610ff997816 */ /* 0x001fc60000000099 */
[----:B------:R0:W-:Y:S04]  /*7e20*/  STS.U16 [R205+UR12+0x1d80], R179 ;  /* 0x001d80b3cd007988 */ /* 0x0001e8000800040c */
[----:B------:R1:W3:Y:S04]  /*7e30*/  @!P0 LDG.E.U16 R153, desc[UR14][R180.64] ;  /* 0x0000000eb4998981 */ /* 0x0002e8000c1e1500 */
[----:B------:R-:W3:Y:S01]  /*7e40*/  LDL R226, [R1+0x1b8] ;  /* 0x0001b80001e27983 */ /* 0x000ee20000100800 */
[----:B0-----:R-:W-:-:S03]  /*7e50*/  LOP3.LUT R205, R186, 0x40, RZ, 0x3c, !PT ;  /* 0x00000040bacd7812 */ /* 0x001fc600078e3cff */
[----:B------:R-:W3:Y:S01]  /*7e60*/  LDL R216, [R1+0xfc] ;  /* 0x0000fc0001d87983 */ /* 0x000ee20000100800 */
[----:B-1----:R-:W-:-:S03]  /*7e70*/  IADD3 R180, P1, R2, R251, RZ ;  /* 0x000000fb02b47210 */ /* 0x002fc60007f3e0ff */
[----:B------:R-:W3:Y:S01]  /*7e80*/  LDL R2, [R1+0x10c] ;  /* 0x00010c0001027983 */ /* 0x000ee20000100800 */
[----:B------:R-:W-:-:S03]  /*7e90*/  PRMT R179, RZ, 0x7610, R179 ;  /* 0x00007610ffb37816 */ /* 0x000fc600000000b3 */
[----:B------:R4:W-:Y:S04]  /*7ea0*/  STS.U16 [R205+UR12+0x200], R182 ;  /* 0x000200b6cd007988 */ /* 0x0009e8000800040c */
[----:B------:R0:W-:Y:S01]  /*7eb0*/  STS.U16 [R205+UR12+0x600], R204 ;  /* 0x000600cccd007988 */ /* 0x0001e2000800040c */
[----:B--2---:R-:W-:-:S05]  /*7ec0*/  IMAD.X R181, R234, 0x1, R252, P1 ;  /* 0x00000001eab57824 */ /* 0x004fca00008e06fc */
[----:B------:R1:W2:Y:S04]  /*7ed0*/  @!P0 LDG.E.U16 R179, desc[UR14][R180.64] ;  /* 0x0000000eb4b38981 */ /* 0x0002a8000c1e1500 */
[----:B------:R-:W-:Y:S01]  /*7ee0*/  STL [R1+0x278], R234 ;  /* 0x000278ea01007387 */ /* 0x000fe20000100800 */
[----:B-1----:R-:W-:Y:S02]  /*7ef0*/  PRMT R180, RZ, 0x7610, R180 ;  /* 0x00007610ffb47816 */ /* 0x002fe400000000b4 */
[----:B----4-:R-:W-:-:S05]  /*7f00*/  IADD3 R182, P1, R237, R251, RZ ;  /* 0x000000fbedb67210 */ /* 0x010fca0007f3e0ff */
[----:B------:R-:W-:Y:S01]  /*7f10*/  IMAD.X R183, R236, 0x1, R252, P1 ;  /* 0x00000001ecb77824 */ /* 0x000fe200008e06fc */
[----:B------:R-:W-:Y:S04]  /*7f20*/  STL [R1+0x28c], R237 ;  /* 0x00028ced01007387 */ /* 0x000fe80000100800 */
[----:B------:R1:W4:Y:S04]  /*7f30*/  @!P0 LDG.E.U16 R180, desc[UR14][R182.64] ;  /* 0x0000000eb6b48981 */ /* 0x000328000c1e1500 */
[----:B------:R-:W-:Y:S04]  /*7f40*/  STL [R1+0x290], R236 ;  /* 0x000290ec01007387 */ /* 0x000fe80000100800 */
[----:B0-----:R-:W2:Y:S01]  /*7f50*/  LDL R204, [R1+0x1a8] ;  /* 0x0001a80001cc7983 */ /* 0x001ea20000100800 */
[----:B-1----:R-:W-:-:S05]  /*7f60*/  IADD3 R182, P1, R231, R251, RZ ;  /* 0x000000fbe7b67210 */ /* 0x002fca0007f3e0ff */
[----:B------:R-:W-:Y:S02]  /*7f70*/  IMAD.X R183, R0, 0x1, R252, P1 ;  /* 0x0000000100b77824 */ /* 0x000fe400008e06fc */
[----:B------:R-:W4:Y:S01]  /*7f80*/  LDL R0, [R1+0xec] ;  /* 0x0000ec0001007983 */ /* 0x000f220000100800 */
[----:B------:R-:W-:-:S03]  /*7f90*/  PRMT R181, RZ, 0x7610, R181 ;  /* 0x00007610ffb57816 */ /* 0x000fc600000000b5 */
[----:B------:R0:W-:Y:S04]  /*7fa0*/  STS.U16 [R205+UR12+0xa00], R184 ;  /* 0x000a00b8cd007988 */ /* 0x0001e8000800040c */
[----:B------:R1:W4:Y:S04]  /*7fb0*/  @!P0 LDG.E.U16 R181, desc[UR14][R182.64] ;  /* 0x0000000eb6b58981 */ /* 0x000328000c1e1500 */
[----:B------:R3:W-:Y:S01]  /*7fc0*/  STS.U16 [R205+UR12+0xe00], R185 ;  /* 0x000e00b9cd007988 */ /* 0x0007e2000800040c */
[----:B0-----:R-:W-:-:S03]  /*7fd0*/  PRMT R184, RZ, 0x7610, R184 ;  /* 0x00007610ffb87816 */ /* 0x001fc600000000b8 */
[----:B------:R0:W-:Y:S01]  /*7fe0*/  STS.U16 [R205+UR12+0x1200], R187 ;  /* 0x001200bbcd007988 */ /* 0x0001e2000800040c */
[----:B-1----:R-:W-:-:S03]  /*7ff0*/  IADD3 R182, P1, R230, R251, RZ ;  /* 0x000000fbe6b67210 */ /* 0x002fc60007f3e0ff */
[----:B------:R-:W4:Y:S02]  /*8000*/  LDL.LU R241, [R1+0xdc] ;  /* 0x0000dc0001f17983 */ /* 0x000f240000300800 */
[----:B------:R-:W-:Y:S01]  /*8010*/  IMAD.X R183, R229, 0x1, R252, P1 ;  /* 0x00000001e5b77824 */ /* 0x000fe200008e06fc */
[----:B---3--:R-:W-:Y:S01]  /*8020*/  PRMT R185, RZ, 0x7610, R185 ;  /* 0x00007610ffb97816 */ /* 0x008fe200000000b9 */
[----:B------:R-:W3:Y:S04]  /*8030*/  LDL.LU R240, [R1+0x198] ;  /* 0x0001980001f07983 */ /* 0x000ee80000300800 */
[----:B------:R1:W3:Y:S02]  /*8040*/  @!P0 LDG.E.U16 R184, desc[UR14][R182.64] ;  /* 0x0000000eb6b88981 */ /* 0x0002e4000c1e1500 */
[----:B-1----:R-:W-:-:S05]  /*8050*/  IADD3 R182, P1, R228, R251, RZ ;  /* 0x000000fbe4b67210 */ /* 0x002fca0007f3e0ff */
[----:B------:R-:W-:-:S05]  /*8060*/  IMAD.X R183, R227, 0x1, R252, P1 ;  /* 0x00000001e3b77824 */ /* 0x000fca00008e06fc */
[----:B------:R1:W3:Y:S01]  /*8070*/  @!P0 LDG.E.U16 R185, desc[UR14][R182.64] ;  /* 0x0000000eb6b98981 */ /* 0x0002e2000c1e1500 */
[----:B0-----:R-:W-:Y:S02]  /*8080*/  PRMT R187, RZ, 0x7610, R187 ;  /* 0x00007610ffbb7816 */ /* 0x001fe400000000bb */
[----:B-1----:R-:W-:Y:S01]  /*8090*/  IADD3 R182, P1, R3, R251, RZ ;  /* 0x000000fb03b67210 */ /* 0x002fe20007f3e0ff */
[----:B------:R0:W-:Y:S04]  /*80a0*/  STS.U16 [R205+UR12+0x1600], R188 ;  /* 0x001600bccd007988 */ /* 0x0001e8000800040c */
[----:B------:R-:W-:Y:S01]  /*80b0*/  IMAD.X R183, R2, 0x1, R252, P1 ;  /* 0x0000000102b77824 */ /* 0x000fe200008e06fc */
[----:B------:R-:W3:Y:S04]  /*80c0*/  LDL.LU R3, [R1+0x108] ;  /* 0x0001080001037983 */ /* 0x000ee80000300800 */
[----:B------:R1:W3:Y:S01]  /*80d0*/  @!P0 LDG.E.U16 R187, desc[UR14][R182.64] ;  /* 0x0000000eb6bb8981 */ /* 0x0002e2000c1e1500 */
[----:B0-----:R-:W-:-:S03]  /*80e0*/  PRMT R188, RZ, 0x7610, R188 ;  /* 0x00007610ffbc7816 */ /* 0x001fc600000000bc */
[----:B------:R-:W3:Y:S04]  /*80f0*/  LDL.LU R2, [R1+0x1c4] ;  /* 0x0001c40001027983 */ /* 0x000ee80000300800 */
[----:B------:R-:W3:Y:S01]  /*8100*/  LDL.LU R233, [R1+0xcc] ;  /* 0x0000cc0001e97983 */ /* 0x000ee20000300800 */
[----:B-1----:R-:W-:-:S03]  /*8110*/  IADD3 R182, P1, R226, R251, RZ ;  /* 0x000000fbe2b67210 */ /* 0x002fc60007f3e0ff */
[----:B------:R-:W3:Y:S02]  /*8120*/  LDL.LU R232, [R1+0x188] ;  /* 0x0001880001e87983 */ /* 0x000ee40000300800 */
[----:B------:R-:W-:Y:S02]  /*8130*/  IMAD.X R183, R216, 0x1, R252, P1 ;  /* 0x00000001d8b77824 */ /* 0x000fe400008e06fc */
[----:B------:R-:W3:Y:S04]  /*8140*/  LDL R230, [R1+0x1b4] ;  /* 0x0001b40001e67983 */ /* 0x000ee80000100800 */
[----:B------:R2:W3:Y:S04]  /*8150*/  @!P0 LDG.E.U16 R188, desc[UR14][R182.64] ;  /* 0x0000000eb6bc8981 */ /* 0x0004e8000c1e1500 */
[----:B------:R-:W3:Y:S04]  /*8160*/  LDL R216, [R1+0x8c] ;  /* 0x00008c0001d87983 */ /* 0x000ee80000100800 */
[----:B------:R-:W3:Y:S04]  /*8170*/  LDL R227, [R1+0xf8] ;  /* 0x0000f80001e37983 */ /* 0x000ee80000100800 */
[----:B------:R-:W3:Y:S04]  /*8180*/  LDL.LU R234, [R1+0x148] ;  /* 0x0001480001ea7983 */ /* 0x000ee80000300800 */
[----:B------:R-:W3:Y:S04]  /*8190*/  LDL.LU R226, [R1+0x9c] ;  /* 0x00009c0001e27983 */ /* 0x000ee80000300800 */
[----:B------:R-:W3:Y:S04]  /*81a0*/  LDL.LU R235, [R1+0x158] ;  /* 0x0001580001eb7983 */ /* 0x000ee80000300800 */
[----:B------:R-:W3:Y:S04]  /*81b0*/  LDL.LU R229, [R1+0xac] ;  /* 0x0000ac0001e57983 */ /* 0x000ee80000300800 */
[----:B------:R-:W3:Y:S04]  /*81c0*/  LDL.LU R228, [R1+0x168] ;  /* 0x0001680001e47983 */ /* 0x000ee80000300800 */
[----:B------:R-:W3:Y:S01]  /*81d0*/  LDL.LU R248, [R1+0xbc] ;  /* 0x0000bc0001f87983 */ /* 0x000ee20000300800 */
[----:B--2---:R-:W-:-:S05]  /*81e0*/  IADD3 R182, P1, R204, R251, RZ ;  /* 0x000000fbccb67210 */ /* 0x004fca0007f3e0ff */
[----:B----4-:R-:W-:Y:S02]  /*81f0*/  IMAD.X R183, R0, 0x1, R252, P1 ;  /* 0x0000000100b77824 */ /* 0x010fe400008e06fc */
[----:B------:R-:W2:Y:S04]  /*8200*/  LDL.LU R0, [R1+0x178] ;  /* 0x0001780001007983 */ /* 0x000ea80000300800 */
[----:B------:R0:W-:Y:S04]  /*8210*/  STS.U16 [R205+UR12+0x1a00], R191 ;  /* 0x001a00bfcd007988 */ /* 0x0001e8000800040c */
[----:B------:R1:W-:Y:S01]  /*8220*/  STS.U16 [R205+UR12+0x1e00], R203 ;  /* 0x001e00cbcd007988 */ /* 0x0003e2000800040c */
[----:B------:R-:W-:-:S03]  /*8230*/  LOP3.LUT R204, R186, 0x50, RZ, 0x3c, !PT ;  /* 0x00000050bacc7812 */ /* 0x000fc600078e3cff */
[----:B------:R-:W4:Y:S01]  /*8240*/  LDL.LU R247, [R1+0xe8] ;  /* 0x0000e80001f77983 */ /* 0x000f220000300800 */
[----:B0-----:R-:W-:Y:S02]  /*8250*/  PRMT R191, RZ, 0x7610, R191 ;  /* 0x00007610ffbf7816 */ /* 0x001fe400000000bf */
[----:B-1----:R-:W-:Y:S01]  /*8260*/  PRMT R203, RZ, 0x7610, R203 ;  /* 0x00007610ffcb7816 */ /* 0x002fe200000000cb */
[----:B------:R0:W-:Y:S04]  /*8270*/  STS.U16 [R204+UR12+0x280], R202 ;  /* 0x000280cacc007988 */ /* 0x0001e8000800040c */
[----:B------:R3:W4:Y:S04]  /*8280*/  @!P0 LDG.E.U16 R191, desc[UR14][R182.64] ;  /* 0x0000000eb6bf8981 */ /* 0x000728000c1e1500 */
[----:B------:R-:W4:Y:S01]  /*8290*/  LDL.LU R246, [R1+0x1a4] ;  /* 0x0001a40001f67983 */ /* 0x000f220000300800 */
[----:B---3--:R-:W-:-:S05]  /*82a0*/  IADD3 R182, P1, R240, R251, RZ ;  /* 0x000000fbf0b67210 */ /* 0x008fca0007f3e0ff */
[----:B------:R-:W-:-:S05]  /*82b0*/  IMAD.X R183, R241, 0x1, R252, P1 ;  /* 0x00000001f1b77824 */ /* 0x000fca00008e06fc */
[----:B------:R1:W3:Y:S01]  /*82c0*/  @!P0 LDG.E.U16 R203, desc[UR14][R182.64] ;  /* 0x0000000eb6cb8981 */ /* 0x0002e2000c1e1500 */
[----:B0-----:R-:W-:-:S03]  /*82d0*/  PRMT R202, RZ, 0x7610, R202 ;  /* 0x00007610ffca7816 */ /* 0x001fc600000000ca */
[----:B------:R-:W-:Y:S04]  /*82e0*/  STL [R1+0x27c], R240 ;  /* 0x00027cf001007387 */ /* 0x000fe80000100800 */
[----:B------:R-:W-:Y:S04]  /*82f0*/  STL [R1+0x280], R241 ;  /* 0x000280f101007387 */ /* 0x000fe80000100800 */
[----:B------:R0:W-:Y:S01]  /*8300*/  STS.U16 [R204+UR12+0x680], R201 ;  /* 0x000680c9cc007988 */ /* 0x0001e2000800040c */
[----:B-1----:R-:W-:-:S05]  /*8310*/  IADD3 R182, P1, R232, R251, RZ ;  /* 0x000000fbe8b67210 */ /* 0x002fca0007f3e0ff */
[----:B------:R-:W-:Y:S01]  /*8320*/  IMAD.X R183, R233, 0x1, R252, P1 ;  /* 0x00000001e9b77824 */ /* 0x000fe200008e06fc */
[----:B------:R1:W-:Y:S04]  /*8330*/  STL [R1+0x284], R232 ;  /* 0x000284e801007387 */ /* 0x0003e80000100800 */
[----:B------:R2:W3:Y:S01]  /*8340*/  @!P0 LDG.E.U16 R202, desc[UR14][R182.64] ;  /* 0x0000000eb6ca8981 */ /* 0x0004e2000c1e1500 */
[----:B0-----:R-:W-:-:S03]  /*8350*/  PRMT R201, RZ, 0x7610, R201 ;  /* 0x00007610ffc97816 */ /* 0x001fc600000000c9 */
[----:B-1----:R-:W4:Y:S04]  /*8360*/  LDL.LU R232, [R1+0x138] ;  /* 0x0001380001e87983 */ /* 0x002f280000300800 */
[----:B------:R0:W-:Y:S04]  /*8370*/  STL [R1+0x288], R233 ;  /* 0x000288e901007387 */ /* 0x0001e80000100800 */
[----:B0-----:R-:W3:Y:S04]  /*8380*/  LDL.LU R233, [R1+0x7c] ;  /* 0x00007c0001e97983 */ /* 0x001ee80000300800 */
[----:B------:R0:W-:Y:S02]  /*8390*/  STS.U16 [R204+UR12+0xa80], R200 ;  /* 0x000a80c8cc007988 */ /* 0x0001e4000800040c */
[----:B0-----:R-:W-:-:S02]  /*83a0*/  PRMT R200, RZ, 0x7610, R200 ;  /* 0x00007610ffc87816 */ /* 0x001fc400000000c8 */
[----:B--2---:R-:W-:-:S05]  /*83b0*/  IADD3 R182, P1, R0, R251, RZ ;  /* 0x000000fb00b67210 */ /* 0x004fca0007f3e0ff */
[----:B------:R-:W-:Y:S01]  /*83c0*/  IMAD.X R183, R248, 0x1, R252, P1 ;  /* 0x00000001f8b77824 */ /* 0x000fe200008e06fc */
[----:B------:R0:W-:Y:S04]  /*83d0*/  STL [R1+0x294], R0 ;  /* 0x0002940001007387 */ /* 0x0001e80000100800 */
[----:B------:R1:W2:Y:S04]  /*83e0*/  @!P0 LDG.E.U16 R201, desc[UR14][R182.64] ;  /* 0x0000000eb6c98981 */ /* 0x0002a8000c1e1500 */
[----:B0-----:R-:W2:Y:S01]  /*83f0*/  LDL.LU R0, [R1+0x128] ;  /* 0x0001280001007983 */ /* 0x001ea20000300800 */
[----:B-1----:R-:W-:-:S03]  /*8400*/  IADD3 R182, P1, R228, R251, RZ ;  /* 0x000000fbe4b67210 */ /* 0x002fc60007f3e0ff */
[----:B------:R0:W-:Y:S02]  /*8410*/  STL [R1+0x298], R248 ;  /* 0x000298f801007387 */ /* 0x0001e40000100800 */
[----:B------:R-:W-:-:S05]  /*8420*/  IMAD.X R183, R229, 0x1, R252, P1 ;  /* 0x00000001e5b77824 */ /* 0x000fca00008e06fc */
[----:B------:R1:W2:Y:S04]  /*8430*/  @!P0 LDG.E.U16 R200, desc[UR14][R182.64] ;  /* 0x0000000eb6c88981 */ /* 0x0002a8000c1e1500 */
[----:B0-----:R-:W2:Y:S04]  /*8440*/  LDL.LU R248, [R1+0x6c] ;  /* 0x00006c0001f87983 */ /* 0x001ea80000300800 */
[----:B------:R-:W-:Y:S01]  /*8450*/  STL [R1+0x29c], R228 ;  /* 0x00029ce401007387 */ /* 0x000fe20000100800 */
[----:B-1----:R-:W-:-:S03]  /*8460*/  IADD3 R182, P1, R235, R251, RZ ;  /* 0x000000fbebb67210 */ /* 0x002fc60007f3e0ff */
[----:B------:R-:W-:Y:S04]  /*8470*/  STL [R1+0x2a0], R229 ;  /* 0x0002a0e501007387 */ /* 0x000fe80000100800 */
[----:B------:R0:W-:Y:S01]  /*8480*/  STL [R1+0x2a4], R235 ;  /* 0x0002a4eb01007387 */ /* 0x0001e20000100800 */
[----:B------:R-:W-:-:S03]  /*8490*/  IMAD.X R183, R226, 0x1, R252, P1 ;  /* 0x00000001e2b77824 */ /* 0x000fc600008e06fc */
[----:B0-----:R-:W2:Y:S04]  /*84a0*/  LDL.LU R235, [R1+0x118] ;  /* 0x0001180001eb7983 */ /* 0x001ea80000300800 */
[----:B------:R0:W-:Y:S04]  /*84b0*/  STL [R1+0x2a8], R226 ;  /* 0x0002a8e201007387 */ /* 0x0001e80000100800 */
[----:B0-----:R-:W2:Y:S04]  /*84c0*/  LDL.LU R226, [R1+0x5c] ;  /* 0x00005c0001e27983 */ /* 0x001ea80000300800 */
[----:B------:R0:W-:Y:S02]  /*84d0*/  STS.U16 [R204+UR12+0xe80], R199 ;  /* 0x000e80c7cc007988 */ /* 0x0001e4000800040c */
[----:B0-----:R-:W-:-:S02]  /*84e0*/  PRMT R199, RZ, 0x7610, R199 ;  /* 0x00007610ffc77816 */ /* 0x001fc400000000c7 */
[----:B------:R0:W-:Y:S04]  /*84f0*/  STS.U16 [R204+UR12+0x1280], R198 ;  /* 0x001280c6cc007988 */ /* 0x0001e8000800040c */
[----:B------:R1:W2:Y:S01]  /*8500*/  @!P0 LDG.E.U16 R199, desc[UR14][R182.64] ;  /* 0x0000000eb6c78981 */ /* 0x0002a2000c1e1500 */
[----:B0-----:R-:W-:Y:S02]  /*8510*/  PRMT R198, RZ, 0x7610, R198 ;  /* 0x00007610ffc67816 */ /* 0x001fe400000000c6 */
[----:B-1----:R-:W-:-:S05]  /*8520*/  IADD3 R182, P1, R234, R251, RZ ;  /* 0x000000fbeab67210 */ /* 0x002fca0007f3e0ff */
[----:B------:R-:W-:Y:S01]  /*8530*/  IMAD.X R183, R216, 0x1, R252, P1 ;  /* 0x00000001d8b77824 */ /* 0x000fe200008e06fc */
[----:B------:R0:W-:Y:S04]  /*8540*/  STS.U16 [R204+UR12+0x1680], R197 ;  /* 0x001680c5cc007988 */ /* 0x0001e8000800040c */
[----:B------:R4:W2:Y:S01]  /*8550*/  @!P0 LDG.E.U16 R198, desc[UR14][R182.64] ;  /* 0x0000000eb6c68981 */ /* 0x0008a2000c1e1500 */
[----:B0-----:R-:W-:Y:S02]  /*8560*/  PRMT R197, RZ, 0x7610, R197 ;  /* 0x00007610ffc57816 */ /* 0x001fe400000000c5 */
[----:B----4-:R-:W-:-:S05]  /*8570*/  IADD3 R182, P1, R232, R251, RZ ;  /* 0x000000fbe8b67210 */ /* 0x010fca0007f3e0ff */
[----:B---3--:R-:W-:Y:S01]  /*8580*/  IMAD.X R183, R233, 0x1, R252, P1 ;  /* 0x00000001e9b77824 */ /* 0x008fe200008e06fc */
[----:B------:R0:W-:Y:S04]  /*8590*/  STS.U16 [R204+UR12+0x1a80], R196 ;  /* 0x001a80c4cc007988 */ /* 0x0001e8000800040c */
[----:B------:R2:W3:Y:S01]  /*85a0*/  @!P0 LDG.E.U16 R197, desc[UR14][R182.64] ;  /* 0x0000000eb6c58981 */ /* 0x0004e2000c1e1500 */
[----:B0-----:R-:W-:-:S03]  /*85b0*/  PRMT R196, RZ, 0x7610, R196 ;  /* 0x00007610ffc47816 */ /* 0x001fc600000000c4 */
[----:B------:R0:W-:Y:S04]  /*85c0*/  STS.U16 [R204+UR12+0x1e80], R195 ;  /* 0x001e80c3cc007988 */ /* 0x0001e8000800040c */
[----:B------:R-:W-:Y:S04]  /*85d0*/  STL [R1+0x2ac], R234 ;  /* 0x0002acea01007387 */ /* 0x000fe80000100800 */
[----:B------:R1:W-:Y:S01]  /*85e0*/  STL [R1+0x2b0], R232 ;  /* 0x0002b0e801007387 */ /* 0x0003e20000100800 */
[----:B0-----:R-:W-:-:S03]  /*85f0*/  PRMT R195, RZ, 0x7610, R195 ;  /* 0x00007610ffc37816 */ /* 0x001fc600000000c3 */
[----:B------:R-:W4:Y:S04]  /*8600*/  LDL.LU R238, [R1+0x194] ;  /* 0x0001940001ee7983 */ /* 0x000f280000300800 */
[----:B-1----:R-:W3:Y:S04]  /*8610*/  LDL.LU R232, [R1+0x58] ;  /* 0x0000580001e87983 */ /* 0x002ee80000300800 */
[----:B------:R-:W3:Y:S04]  /*8620*/  LDL.LU R234, [R1+0x114] ;  /* 0x0001140001ea7983 */ /* 0x000ee80000300800 */
[----:B------:R-:W3:Y:S04]  /*8630*/  LDL.LU R229, [R1+0x68] ;  /* 0x0000680001e57983 */ /* 0x000ee80000300800 */
[----:B------:R-:W3:Y:S04]  /*8640*/  LDL.LU R228, [R1+0x124] ;  /* 0x0001240001e47983 */ /* 0x000ee80000300800 */
[----:B------:R-:W3:Y:S04]  /*8650*/  LDL.LU R236, [R1+0x78] ;  /* 0x0000780001ec7983 */ /* 0x000ee80000300800 */
[----:B------:R-:W3:Y:S04]  /*8660*/  LDL.LU R237, [R1+0x134] ;  /* 0x0001340001ed7983 */ /* 0x000ee80000300800 */
[----:B------:R-:W3:Y:S04]  /*8670*/  LDL.LU R241, [R1+0x88] ;  /* 0x0000880001f17983 */ /* 0x000ee80000300800 */
[----:B------:R-:W3:Y:S04]  /*8680*/  LDL.LU R240, [R1+0x144] ;  /* 0x0001440001f07983 */ /* 0x000ee80000300800 */
[----:B------:R-:W3:Y:S01]  /*8690*/  LDL.LU R249, [R1+0x98] ;  /* 0x0000980001f97983 */ /* 0x000ee20000300800 */
[----:B--2---:R-:W-:-:S05]  /*86a0*/  IADD3 R182, P1, R0, R251, RZ ;  /* 0x000000fb00b67210 */ /* 0x004fca0007f3e0ff */
[----:B------:R-:W-:-:S05]  /*86b0*/  IMAD.X R183, R248, 0x1, R252, P1 ;  /* 0x00000001f8b77824 */ /* 0x000fca00008e06fc */
[----:B------:R0:W2:Y:S02]  /*86c0*/  @!P0 LDG.E.U16 R196, desc[UR14][R182.64] ;  /* 0x0000000eb6c48981 */ /* 0x0000a4000c1e1500 */
[----:B0-----:R-:W-:-:S05]  /*86d0*/  IADD3 R182, P1, R235, R251, RZ ;  /* 0x000000fbebb67210 */ /* 0x001fca0007f3e0ff */
[----:B------:R-:W-:-:S05]  /*86e0*/  IMAD.X R183, R226, 0x1, R252, P1 ;  /* 0x00000001e2b77824 */ /* 0x000fca00008e06fc */
[----:B------:R0:W2:Y:S02]  /*86f0*/  @!P0 LDG.E.U16 R195, desc[UR14][R182.64] ;  /* 0x0000000eb6c38981 */ /* 0x0000a4000c1e1500 */
[----:B0-----:R-:W-:-:S05]  /*8700*/  IADD3 R182, P1, R230, R251, RZ ;  /* 0x000000fbe6b67210 */ /* 0x001fca0007f3e0ff */
[----:B------:R-:W-:Y:S02]  /*8710*/  IMAD.X R183, R227, 0x1, R252, P1 ;  /* 0x00000001e3b77824 */ /* 0x000fe400008e06fc */
[----:B------:R-:W3:Y:S04]  /*8720*/  LDL.LU R227, [R1+0x154] ;  /* 0x0001540001e37983 */ /* 0x000ee80000300800 */
[----:B------:R-:W2:Y:S04]  /*8730*/  LDL.LU R243, [R1+0xa8] ;  /* 0x0000a80001f37983 */ /* 0x000ea80000300800 */
[----:B------:R-:W3:Y:S04]  /*8740*/  LDL.LU R242, [R1+0x164] ;  /* 0x0001640001f27983 */ /* 0x000ee80000300800 */
[----:B------:R-:W2:Y:S04]  /*8750*/  LDL.LU R245, [R1+0xb8] ;  /* 0x0000b80001f57983 */ /* 0x000ea80000300800 */
[----:B------:R-:W3:Y:S04]  /*8760*/  LDL.LU R244, [R1+0x174] ;  /* 0x0001740001f47983 */ /* 0x000ee80000300800 */
[----:B------:R-:W2:Y:S04]  /*8770*/  LDL.LU R231, [R1+0xc8] ;  /* 0x0000c80001e77983 */ /* 0x000ea80000300800 */
[----:B------:R-:W3:Y:S04]  /*8780*/  LDL.LU R230, [R1+0x184] ;  /* 0x0001840001e67983 */ /* 0x000ee80000300800 */
[----:B------:R-:W2:Y:S01]  /*8790*/  LDL.LU R239, [R1+0xd8] ;  /* 0x0000d80001ef7983 */ /* 0x000ea20000300800 */
[----:B------:R-:W-:-:S05]  /*87a0*/  LOP3.LUT R216, R186, 0x60, RZ, 0x3c, !PT ;  /* 0x00000060bad87812 */ /* 0x000fca00078e3cff */
[----:B------:R0:W-:Y:S02]  /*87b0*/  STS.U16 [R216+UR12+0x300], R194 ;  /* 0x000300c2d8007988 */ /* 0x0001e4000800040c */
[----:B0-----:R-:W-:Y:S02]  /*87c0*/  PRMT R194, RZ, 0x7610, R194 ;  /* 0x00007610ffc27816 */ /* 0x001fe400000000c2 */
[----:B------:R0:W-:Y:S04]  /*87d0*/  STS.U16 [R216+UR12+0x700], R193 ;  /* 0x000700c1d8007988 */ /* 0x0001e8000800040c */
[----:B------:R1:W3:Y:S01]  /*87e0*/  @!P0 LDG.E.U16 R194, desc[UR14][R182.64] ;  /* 0x0000000eb6c28981 */ /* 0x0002e2000c1e1500 */
[----:B0-----:R-:W-:Y:S02]  /*87f0*/  PRMT R193, RZ, 0x7610, R193 ;  /* 0x00007610ffc17816 */ /* 0x001fe400000000c1 */
[----:B-1----:R-:W-:-:S05]  /*8800*/  IADD3 R182, P1, R2, R251, RZ ;  /* 0x000000fb02b67210 */ /* 0x002fca0007f3e0ff */
[----:B------:R-:W-:Y:S01]  /*8810*/  IMAD.X R183, R3, 0x1, R252, P1 ;  /* 0x0000000103b77824 */ /* 0x000fe200008e06fc */
[----:B------:R0:W-:Y:S04]  /*8820*/  STS.U16 [R216+UR12+0xb00], R192 ;  /* 0x000b00c0d8007988 */ /* 0x0001e8000800040c */
[----:B------:R1:W3:Y:S01]  /*8830*/  @!P0 LDG.E.U16 R193, desc[UR14][R182.64] ;  /* 0x0000000eb6c18981 */ /* 0x0002e2000c1e1500 */
[----:B0-----:R-:W-:Y:S02]  /*8840*/  PRMT R192, RZ, 0x7610, R192 ;  /* 0x00007610ffc07816 */ /* 0x001fe400000000c0 */
[----:B-1----:R-:W-:-:S05]  /*8850*/  IADD3 R182, P1, R246, R251, RZ ;  /* 0x000000fbf6b67210 */ /* 0x002fca0007f3e0ff */
[----:B------:R-:W-:-:S05]  /*8860*/  IMAD.X R183, R247, 0x1, R252, P1 ;  /* 0x00000001f7b77824 */ /* 0x000fca00008e06fc */
[----:B------:R4:W3:Y:S01]  /*8870*/  @!P0 LDG.E.U16 R192, desc[UR14][R182.64] ;  /* 0x0000000eb6c08981 */ /* 0x0008e2000c1e1500 */
[----:B------:R-:W-:Y:S02]  /*8880*/  PRMT R204, RZ, 0x7610, R204 ;  /* 0x00007610ffcc7816 */ /* 0x000fe400000000cc */
[----:B----4-:R-:W-:Y:S02]  /*8890*/  IADD3 R182, P1, R238, R251, RZ ;  /* 0x000000fbeeb67210 */ /* 0x010fe40007f3e0ff */
[----:B------:R-:W-:Y:S01]  /*88a0*/  PRMT R205, RZ, 0x7610, R205 ;  /* 0x00007610ffcd7816 */ /* 0x000fe200000000cd */
[----:B------:R0:W-:Y:S02]  /*88b0*/  STS.U16 [R216+UR12+0x1700], R190 ;  /* 0x001700bed8007988 */ /* 0x0001e4000800040c */
[----:B0-----:R-:W-:Y:S02]  /*88c0*/  PRMT R190, RZ, 0x7610, R190 ;  /* 0x00007610ffbe7816 */ /* 0x001fe400000000be */
[----:B------:R0:W-:Y:S02]  /*88d0*/  STS.U16 [R216+UR12+0x1b00], R189 ;  /* 0x001b00bdd8007988 */ /* 0x0001e4000800040c */
[----:B0-----:R-:W-:-:S02]  /*88e0*/  PRMT R189, RZ, 0x7610, R189 ;  /* 0x00007610ffbd7816 */ /* 0x001fc400000000bd */
[----:B------:R0:W-:Y:S02]  /*88f0*/  STS.U16 [R216+UR12+0x1300], R207 ;  /* 0x001300cfd8007988 */ /* 0x0001e4000800040c */
[----:B0-----:R-:W-:Y:S02]  /*8900*/  PRMT R207, RZ, 0x7610, R207 ;  /* 0x00007610ffcf7816 */ /* 0x001fe400000000cf */
[----:B------:R0:W-:Y:S04]  /*8910*/  STL.64 [R1+0x220], R2 ;  /* 0x0002200201007387 */ /* 0x0001e80000100a00 */
[----:B------:R1:W-:Y:S01]  /*8920*/  STS.U16 [R216+UR12+0xf00], R208 ;  /* 0x000f00d0d8007988 */ /* 0x0003e2000800040c */
[----:B0-----:R-:W0:Y:S01]  /*8930*/  S2R R3, SR_TID.X ;  /* 0x0000000000037919 */ /* 0x001e220000002100 */
[----:B-1----:R-:W-:-:S02]  /*8940*/  PRMT R208, RZ, 0x7610, R208 ;  /* 0x00007610ffd07816 */ /* 0x002fc400000000d0 */
[----:B------:R1:W-:Y:S01]  /*8950*/  STS.U16 [R216+UR12+0x1f00], R209 ;  /* 0x001f00d1d8007988 */ /* 0x0003e2000800040c */
[----:B------:R-:W-:Y:S02]  /*8960*/  LOP3.LUT R186, R186, 0x70, RZ, 0x3c, !PT ;  /* 0x00000070baba7812 */ /* 0x000fe400078e3cff */
[----:B-1----:R-:W-:-:S03]  /*8970*/  PRMT R209, RZ, 0x7610, R209 ;  /* 0x00007610ffd17816 */ /* 0x002fc600000000d1 */
[----:B------:R1:W-:Y:S02]  /*8980*/  STS.U16 [R186+UR12+0x380], R212 ;  /* 0x000380d4ba007988 */ /* 0x0003e4000800040c */
[----:B-1----:R-:W-:Y:S02]  /*8990*/  PRMT R212, RZ, 0x7610, R212 ;  /* 0x00007610ffd47816 */ /* 0x002fe400000000d4 */
[----:B------:R0:W-:Y:S04]  /*89a0*/  STS.U16 [R186+UR12+0x1b80], R178 ;  /* 0x001b80b2ba007988 */ /* 0x0001e8000800040c */
[----:B------:R1:W-:Y:S01]  /*89b0*/  STS.U16 [R186+UR12+0x780], R213 ;  /* 0x000780d5ba007988 */ /* 0x0003e2000800040c */
[----:B0-----:R-:W-:Y:S02]  /*89c0*/  SHF.R.S32.HI R178, RZ, 0x6, R3 ;  /* 0x00000006ffb27819 */ /* 0x001fe40000011403 */
[----:B-1----:R-:W-:-:S02]  /*89d0*/  PRMT R213, RZ, 0x7610, R213 ;  /* 0x00007610ffd57816 */ /* 0x002fc400000000d5 */
[----:B------:R-:W-:-:S04]  /*89e0*/  SGXT R178, R178, 0x1 ;  /* 0x00000001b2b2781a */ /* 0x000fc80000000200 */
[----:B------:R-:W-:Y:S02]  /*89f0*/  LOP3.LUT R177, R177, 0x90, R178, 0x78, !PT ;  /* 0x00000090b1b17812 */ /* 0x000fe400078e78b2 */
[----:B------:R-:W-:-:S04]  /*8a00*/  SHF.R.S32.HI R178, RZ, 0x6, R3 ;  /* 0x00000006ffb27819 */ /* 0x000fc80000011403 */
[----:B------:R-:W-:Y:S01]  /*8a10*/  SGXT R178, R178, 0x1 ;  /* 0x00000001b2b2781a */ /* 0x000fe20000000200 */
[----:B------:R-:W-:Y:S04]  /*8a20*/  STS.U16 [R186+UR12+0xb80], R214 ;  /* 0x000b80d6ba007988 */ /* 0x000fe8000800040c */
[----:B------:R-:W-:Y:S04]  /*8a30*/  STS.U16 [R186+UR12+0xf80], R215 ;  /* 0x000f80d7ba007988 */ /* 0x000fe8000800040c */
[----:B------:R-:W-:Y:S04]  /*8a40*/  STS.U16 [R186+UR12+0x1380], R210 ;  /* 0x001380d2ba007988 */ /* 0x000fe8000800040c */
[----:B------:R-:W-:Y:S04]  /*8a50*/  STS.U16 [R186+UR12+0x1780], R206 ;  /* 0x001780ceba007988 */ /* 0x000fe8000800040c */
[----:B------:R-:W-:Y:S04]  /*8a60*/  STS.U16 [R186+UR12+0x1f80], R211 ;  /* 0x001f80d3ba007988 */ /* 0x000fe8000800040c */
[----:B------:R0:W-:Y:S01]  /*8a70*/  STS.U16 [R177+UR12+0x7000], R18 ;  /* 0x00700012b1007988 */ /* 0x0001e2000800040c */
[----:B--2---:R-:W-:-:S05]  /*8a80*/  IMAD.X R183, R239, 0x1, R252, P1 ;  /* 0x00000001efb77824 */ /* 0x004fca00008e06fc */
[----:B------:R3:W2:Y:S02]  /*8a90*/  @!P0 LDG.E.U16 R204, desc[UR14][R182.64] ;  /* 0x0000000eb6cc8981 */ /* 0x0006a4000c1e1500 */
[----:B---3--:R-:W-:-:S05]  /*8aa0*/  IADD3 R182, P1, R230, R251, RZ ;  /* 0x000000fbe6b67210 */ /* 0x008fca0007f3e0ff */
[----:B------:R-:W-:-:S05]  /*8ab0*/  IMAD.X R183, R231, 0x1, R252, P1 ;  /* 0x00000001e7b77824 */ /* 0x000fca00008e06fc */
[----:B------:R1:W3:Y:S02]  /*8ac0*/  @!P0 LDG.E.U16 R205, desc[UR14][R182.64] ;  /* 0x0000000eb6cd8981 */ /* 0x0002e4000c1e1500 */
[----:B-1----:R-:W-:-:S05]  /*8ad0*/  IADD3 R182, P1, R244, R251, RZ ;  /* 0x000000fbf4b67210 */ /* 0x002fca0007f3e0ff */
[----:B------:R-:W-:-:S05]  /*8ae0*/  IMAD.X R183, R245, 0x1, R252, P1 ;  /* 0x00000001f5b77824 */ /* 0x000fca00008e06fc */
[----:B------:R1:W4:Y:S02]  /*8af0*/  @!P0 LDG.E.U16 R190, desc[UR14][R182.64] ;  /* 0x0000000eb6be8981 */ /* 0x000324000c1e1500 */
        /* <DEDUP_REMOVED lines=18> */
[----:B-1----:R-:W-:-:S05]  /*8c20*/  IMAD.SHL.U32 R182, R3, 0x2, RZ ;  /* 0x0000000203b67824 */ /* 0x002fca00078e00ff */
[----:B------:R-:W-:Y:S01]  /*8c30*/  LOP3.LUT R182, R182, 0x7e, RZ, 0xc0, !PT ;  /* 0x0000007eb6b67812 */ /* 0x000fe200078ec0ff */
[----:B------:R-:W-:Y:S01]  /*8c40*/  STS.U16 [R177+UR12+0x7400], R152 ;  /* 0x00740098b1007988 */ /* 0x000fe2000800040c */
[----:B0-----:R-:W-:Y:S02]  /*8c50*/  LOP3.LUT R18, R177, 0x20, RZ, 0x3c, !PT ;  /* 0x00000020b1127812 */ /* 0x001fe400078e3cff */
[----:B------:R-:W-:Y:S01]  /*8c60*/  LOP3.LUT R178, R182, 0x90, R178, 0x78, !PT ;  /* 0x00000090b6b27812 */ /* 0x000fe200078e78b2 */
[----:B------:R-:W-:Y:S04]  /*8c70*/  STS.U16 [R177+UR12+0x7800], R176 ;  /* 0x007800b0b1007988 */ /* 0x000fe8000800040c */
[----:B------:R-:W-:Y:S01]  /*8c80*/  STS.U16 [R177+UR12+0x7c00], R175 ;  /* 0x007c00afb1007988 */ /* 0x000fe2000800040c */
[----:B------:R-:W-:-:S03]  /*8c90*/  LOP3.LUT R178, R178, 0x60, RZ, 0x3c, !PT ;  /* 0x00000060b2b27812 */ /* 0x000fc600078e3cff */
[----:B------:R-:W-:Y:S04]  /*8ca0*/  STS.U16 [R177+UR12+0x4000], R174 ;  /* 0x004000aeb1007988 */ /* 0x000fe8000800040c */
        /* <DEDUP_REMOVED lines=10> */
[----:B------:R0:W-:Y:S04]  /*8d50*/  STS.U16 [R177+UR12+0x6c00], R163 ;  /* 0x006c00a3b1007988 */ /* 0x0001e8000800040c */
[----:B------:R-:W-:Y:S01]  /*8d60*/  STS.U16 [R18+UR12+0x7100], R23 ;  /* 0x0071001712007988 */ /* 0x000fe2000800040c */
[----:B0-----:R-:W-:-:S03]  /*8d70*/  LOP3.LUT R177, R177, 0x40, RZ, 0x3c, !PT ;  /* 0x00000040b1b17812 */ /* 0x001fc600078e3cff */
        /* <DEDUP_REMOVED lines=15> */
[----:B------:R-:W-:Y:S04]  /*8e70*/  STL.64 [R1+0x1e8], R250 ;  /* 0x0001e8fa01007387 */ /* 0x000fe80000100a00 */
        /* <DEDUP_REMOVED lines=17> */
[----:B------:R-:W4:Y:S04]  /*8f90*/  LDL.LU R214, [R1+0x30] ;  /* 0x0000300001d67983 */ /* 0x000f280000300800 */
[----:B------:R1:W-:Y:S01]  /*8fa0*/  STS.U16 [R178+UR12+0x7f00], R14 ;  /* 0x007f000eb2007988 */ /* 0x0003e2000800040c */
[----:B0-----:R-:W-:-:S03]  /*8fb0*/  IMAD.MOV.U32 R15, RZ, RZ, R9 ;  /* 0x000000ffff0f7224 */ /* 0x001fc600078e0009 */
[----:B------:R-:W4:Y:S01]  /*8fc0*/  LDL.LU R216, [R1+0x34] ;  /* 0x0000340001d87983 */ /* 0x000f220000300800 */
[----:B------:R-:W-:-:S03]  /*8fd0*/  IMAD.MOV.U32 R19, RZ, RZ, R11 ;  /* 0x000000ffff137224 */ /* 0x000fc600078e000b */
[----:B------:R0:W-:Y:S01]  /*8fe0*/  STS.U16 [R178+UR12+0x7300], R17 ;  /* 0x00730011b2007988 */ /* 0x0001e2000800040c */
[----:B-1----:R-:W-:-:S03]  /*8ff0*/  IMAD.MOV.U32 R14, RZ, RZ, R217 ;  /* 0x000000ffff0e7224 */ /* 0x002fc600078e00d9 */
[----:B------:R-:W4:Y:S01]  /*9000*/  LDL.LU R9, [R1+0x2d4] ;  /* 0x0002d40001097983 */ /* 0x000f220000300800 */
[----:B------:R-:W-:-:S03]  /*9010*/  IMAD.MOV.U32 R18, RZ, RZ, R220 ;  /* 0x000000ffff127224 */ /* 0x000fc600078e00dc */
[----:B------:R1:W-:Y:S01]  /*9020*/  STS.U16 [R178+UR12+0x7700], R16 ;  /* 0x00770010b2007988 */ /* 0x0003e2000800040c */
[----:B0-----:R-:W-:-:S03]  /*9030*/  IMAD.MOV.U32 R17, RZ, RZ, R10 ;  /* 0x000000ffff117224 */ /* 0x001fc600078e000a */
[----:B------:R-:W4:Y:S04]  /*9040*/  LDL.LU R217, [R1+0x2d0] ;  /* 0x0002d00001d97983 */ /* 0x000f280000300800 */
[----:B------:R-:W4:Y:S01]  /*9050*/  LDL.LU R10, [R1+0x2cc] ;  /* 0x0002cc00010a7983 */ /* 0x000f220000300800 */
[----:B-1----:R-:W-:-:S03]  /*9060*/  IMAD.MOV.U32 R16, RZ, RZ, R218 ;  /* 0x000000ffff107224 */ /* 0x002fc600078e00da */
[----:B------:R-:W4:Y:S04]  /*9070*/  LDL.LU R218, [R1+0x2c8] ;  /* 0x0002c80001da7983 */ /* 0x000f280000300800 */
[----:B------:R-:W4:Y:S04]  /*9080*/  LDL.LU R11, [R1+0x2c4] ;  /* 0x0002c400010b7983 */ /* 0x000f280000300800 */
[----:B------:R-:W4:Y:S04]  /*9090*/  LDL.LU R220, [R1+0x2c0] ;  /* 0x0002c00001dc7983 */ /* 0x000f280000300800 */
[----:B------:R-:W2:Y:S04]  /*90a0*/  LDL.LU R166, [R1+0x54] ;  /* 0x0000540001a67983 */ /* 0x000ea80000300800 */
[----:B------:R-:W4:Y:S04]  /*90b0*/  LDL.LU R152, [R1+0x4] ;  /* 0x0000040001987983 */ /* 0x000f280000300800 */
[----:B------:R-:W3:Y:S04]  /*90c0*/  LDL.LU R167, [R1+0x60] ;  /* 0x0000600001a77983 */ /* 0x000ee80000300800 */
[----:B------:R-:W4:Y:S04]  /*90d0*/  LDL.LU R168, [R1+0x11c] ;  /* 0x00011c0001a87983 */ /* 0x000f280000300800 */
[----:B------:R-:W2:Y:S04]  /*90e0*/  LDL.LU R169, [R1+0x64] ;  /* 0x0000640001a97983 */ /* 0x000ea80000300800 */
[----:B------:R-:W4:Y:S04]  /*90f0*/  LDL.LU R170, [R1+0x120] ;  /* 0x0001200001aa7983 */ /* 0x000f280000300800 */
[----:B------:R-:W2:Y:S01]  /*9100*/  LDL.LU R171, [R1+0x70] ;  /* 0x0000700001ab7983 */ /* 0x000ea20000300800 */
[----:B------:R-:W-:-:S03]  /*9110*/  IMAD.U32 R2, RZ, RZ, UR12 ;  /* 0x0000000cff027e24 */ /* 0x000fc6000f8e00ff */
[----:B------:R-:W4:Y:S01]  /*9120*/  LDL.LU R172, [R1+0x12c] ;  /* 0x00012c0001ac7983 */ /* 0x000f220000300800 */
[----:B------:R-:W-:-:S03]  /*9130*/  IMAD.MOV.U32 R21, RZ, RZ, R12 ;  /* 0x000000ffff157224 */ /* 0x000fc600078e000c */
[----:B------:R-:W4:Y:S01]  /*9140*/  LDL.LU R173, [R1+0x74] ;  /* 0x0000740001ad7983 */ /* 0x000f220000300800 */
[----:B------:R-:W-:Y:S01]  /*9150*/  IMAD.MOV.U32 R20, RZ, RZ, R222 ;  /* 0x000000ffff147224 */ /* 0x000fe200078e00de */
[----:B------:R-:W-:Y:S02]  /*9160*/  SHF.R.U32.HI R2, RZ, 0x4, R2 ;  /* 0x00000004ff027819 */ /* 0x000fe40000011602 */
[----:B------:R-:W4:Y:S04]  /*9170*/  LDL.LU R174, [R1+0x130] ;  /* 0x0001300001ae7983 */ /* 0x000f280000300800 */
[----:B------:R-:W4:Y:S04]  /*9180*/  LDL.LU R12, [R1+0x2bc] ;  /* 0x0002bc00010c7983 */ /* 0x000f280000300800 */
[----:B------:R-:W4:Y:S01]  /*9190*/  LDL.LU R222, [R1+0x2b8] ;  /* 0x0002b80001de7983 */ /* 0x000f220000300800 */
[----:B------:R-:W-:-:S03]  /*91a0*/  SGXT.U32 R2, R2, 0xe ;  /* 0x0000000e0202781a */ /* 0x000fc60000000000 */
[----:B------:R-:W4:Y:S04]  /*91b0*/  LDL.LU R175, [R1+0x80] ;  /* 0x0000800001af7983 */ /* 0x000f280000300800 */
[----:B------:R-:W4:Y:S04]  /*91c0*/  LDL.LU R176, [R1+0x13c] ;  /* 0x00013c0001b07983 */ /* 0x000f280000300800 */
[----:B------:R-:W4:Y:S01]  /*91d0*/  LDL.LU R182, [R1+0x84] ;  /* 0x0000840001b67983 */ /* 0x000f220000300800 */
[----:B------:R-:W-:-:S03]  /*91e0*/  IMAD.MOV.U32 R22, RZ, RZ, R4 ;  /* 0x000000ffff167224 */ /* 0x000fc600078e0004 */
[----:B------:R-:W4:Y:S01]  /*91f0*/  LDL.LU R186, [R1+0x140] ;  /* 0x0001400001ba7983 */ /* 0x000f220000300800 */
[----:B------:R-:W-:-:S03]  /*9200*/  IMAD.MOV.U32 R23, RZ, RZ, R13 ;  /* 0x000000ffff177224 */ /* 0x000fc600078e000d */
[----:B------:R-:W4:Y:S01]  /*9210*/  LDL.LU R183, [R1+0x8c] ;  /* 0x00008c0001b77983 */ /* 0x000f220000300800 */
[----:B------:R-:W-:-:S03]  /*9220*/  R2UR UR8, R2 ;  /* 0x00000000020872ca */ /* 0x000fc600000e0000 */
[----:B------:R-:W4:Y:S04]  /*9230*/  LDL.LU R250, [R1+0x94] ;  /* 0x0000940001fa7983 */ /* 0x000f280000300800 */
[----:B------:R-:W4:Y:S04]  /*9240*/  LDL.LU R251, [R1+0x150] ;  /* 0x0001500001fb7983 */ /* 0x000f280000300800 */
[----:B------:R-:W-:Y:S01]  /*9250*/  STL.64 [R1+0x218], R20 ;  /* 0x0002181401007387 */ /* 0x000fe20000100a00 */
[----:B------:R-:W-:-:S03]  /*9260*/  IMAD.MOV.U32 R155, RZ, RZ, R232 ;  /* 0x000000ffff9b7224 */ /* 0x000fc600078e00e8 */
[----:B------:R-:W4:Y:S01]  /*9270*/  LDL.LU R13, [R1+0x2b4] ;  /* 0x0002b400010d7983 */ /* 0x000f220000300800 */
[----:B------:R-:W-:-:S03]  /*9280*/  IMAD.MOV.U32 R154, RZ, RZ, R234 ;  /* 0x000000ffff9a7224 */ /* 0x000fc600078e00ea */
[----:B------:R-:W4:Y:S01]  /*9290*/  LDL.LU R2, [R1+0x15c] ;  /* 0x00015c0001027983 */ /* 0x000f220000300800 */
[----:B------:R-:W-:-:S03]  /*92a0*/  IMAD.MOV.U32 R157, RZ, RZ, R226 ;  /* 0x000000ffff9d7224 */ /* 0x000fc600078e00e2 */
[----:B------:R-:W4:Y:S01]  /*92b0*/  LDL.LU R3, [R1+0x160] ;  /* 0x0001600001037983 */ /* 0x000f220000300800 */
[----:B------:R-:W-:-:S03]  /*92c0*/  IMAD.MOV.U32 R156, RZ, RZ, R235 ;  /* 0x000000ffff9c7224 */ /* 0x000fc600078e00eb */
        /* <DEDUP_REMOVED lines=8> */
[----:B------:R-:W4:Y:S04]  /*9350*/  LDL.LU R235, [R1+0x2a4] ;  /* 0x0002a40001eb7983 */ /* 0x000f280000300800 */
[----:B------:R-:W4:Y:S04]  /*9360*/  LDL.LU R229, [R1+0x2a0] ;  /* 0x0002a00001e57983 */ /* 0x000f280000300800 */
[----:B------:R-:W4:Y:S04]  /*9370*/  LDL.LU R228, [R1+0x29c] ;  /* 0x00029c0001e47983 */ /* 0x000f280000300800 */
[----:B------:R-:W4:Y:S04]  /*9380*/  LDL.LU R248, [R1+0x298] ;  /* 0x0002980001f87983 */ /* 0x000f280000300800 */
[----:B------:R-:W4:Y:S01]  /*9390*/  LDL.LU R0, [R1+0x294] ;  /* 0x0002940001007983 */ /* 0x000f220000300800 */
[----:B---3--:R-:W-:-:S02]  /*93a0*/  IMAD.MOV.U32 R159, RZ, RZ, R167 ;  /* 0x000000ffff9f7224 */ /* 0x008fc400078e00a7 */
[----:B--2---:R-:W-:Y:S02]  /*93b0*/  IMAD.MOV.U32 R167, RZ, RZ, R171 ;  /* 0x000000ffffa77224 */ /* 0x004fe400078e00ab */
[----:B------:R-:W-:Y:S02]  /*93c0*/  IMAD.MOV.U32 R171, RZ, RZ, R236 ;  /* 0x000000ffffab7224 */ /* 0x000fe400078e00ec */
[----:B------:R-:W2:Y:S01]  /*93d0*/  LDL.LU R236, [R1+0x290] ;  /* 0x0002900001ec7983 */ /* 0x000ea20000300800 */
[----:B----4-:R-:W-:Y:S02]  /*93e0*/  IMAD.MOV.U32 R160, RZ, RZ, R170 ;  /* 0x000000ffffa07224 */ /* 0x010fe400078e00aa */
[----:B------:R-:W-:Y:S02]  /*93f0*/  IMAD.MOV.U32 R161, RZ, RZ, R169 ;  /* 0x000000ffffa17224 */ /* 0x000fe400078e00a9 */
[----:B------:R-:W-:Y:S02]  /*9400*/  IMAD.MOV.U32 R153, RZ, RZ, R166 ;  /* 0x000000ffff997224 */ /* 0x000fe400078e00a6 */
[----:B------:R-:W-:-:S02]  /*9410*/  IMAD.MOV.U32 R169, RZ, RZ, R173 ;  /* 0x000000ffffa97224 */ /* 0x000fc400078e00ad */
[----:B------:R-:W-:Y:S02]  /*9420*/  IMAD.MOV.U32 R170, RZ, RZ, R237 ;  /* 0x000000ffffaa7224 */ /* 0x000fe400078e00ed */
[----:B------:R-:W-:Y:S01]  /*9430*/  IMAD.MOV.U32 R166, RZ, RZ, R172 ;  /* 0x000000ffffa67224 */ /* 0x000fe200078e00ac */
[----:B------:R-:W3:Y:S01]  /*9440*/  LDL.LU R237, [R1+0x28c] ;  /* 0x00028c0001ed7983 */ /* 0x000ee20000300800 */
[----:B------:R-:W-:-:S03]  /*9450*/  IMAD.MOV.U32 R173, RZ, RZ, R233 ;  /* 0x000000ffffad7224 */ /* 0x000fc600078e00e9 */
[----:B------:R-:W4:Y:S01]  /*9460*/  LDL.LU R233, [R1+0x288] ;  /* 0x0002880001e97983 */ /* 0x000f220000300800 */
[----:B------:R-:W-:-:S03]  /*9470*/  IMAD.MOV.U32 R179, RZ, RZ, R241 ;  /* 0x000000ffffb37224 */ /* 0x000fc600078e00f1 */
[----:B------:R-:W-:Y:S04]  /*9480*/  STS.U16 [R178+UR12+0x4700], R194 ;  /* 0x004700c2b2007988 */ /* 0x000fe8000800040c */
[----:B------:R-:W-:Y:S04]  /*9490*/  STS.U16 [R178+UR12+0x4300], R193 ;  /* 0x004300c1b2007988 */ /* 0x000fe8000800040c */
[----:B------:R-:W-:Y:S04]  /*94a0*/  STS.U16 [R178+UR12+0x4b00], R192 ;  /* 0x004b00c0b2007988 */ /* 0x000fe8000800040c */
[----:B------:R-:W-:Y:S04]  /*94b0*/  STS.U16 [R178+UR12+0x4f00], R204 ;  /* 0x004f00ccb2007988 */ /* 0x000fe8000800040c */
[----:B------:R-:W-:Y:S01]  /*94c0*/  STS.U16 [R178+UR12+0x5300], R205 ;  /* 0x005300cdb2007988 */ /* 0x000fe2000800040c */
[----:B------:R-:W-:-:S03]  /*94d0*/  IMAD.MOV.U32 R181, RZ, RZ, R183 ;  /* 0x000000ffffb57224 */ /* 0x000fc600078e00b7 */
[----:B------:R-:W-:Y:S04]  /*94e0*/  STS.U16 [R178+UR12+0x5700], R190 ;  /* 0x005700beb2007988 */ /* 0x000fe8000800040c */
[----:B------:R-:W-:Y:S04]  /*94f0*/  STS.U16 [R178+UR12+0x5b00], R189 ;  /* 0x005b00bdb2007988 */ /* 0x000fe8000800040c */
[----:B------:R-:W-:Y:S04]  /*9500*/  STS.U16 [R178+UR12+0x5f00], R207 ;  /* 0x005f00cfb2007988 */ /* 0x000fe8000800040c */
[----:B------:R-:W-:Y:S04]  /*9510*/  STS.U16 [R178+UR12+0x6300], R208 ;  /* 0x006300d0b2007988 */ /* 0x000fe8000800040c */
[----:B------:R-:W-:Y:S04]  /*9520*/  STS.U16 [R178+UR12+0x6700], R209 ;  /* 0x006700d1b2007988 */ /* 0x000fe8000800040c */
[----:B------:R-:W-:Y:S04]  /*9530*/  STS.U16 [R178+UR12+0x6b00], R212 ;  /* 0x006b00d4b2007988 */ /* 0x000fe8000800040c */
[----:B------:R0:W-:Y:S01]  /*9540*/  STS.U16 [R178+UR12+0x6f00], R213 ;  /* 0x006f00d5b2007988 */ /* 0x0001e2000800040c */
[----:B------:R-:W-:Y:S01]  /*9550*/  IMAD.MOV.U32 R172, RZ, RZ, R232 ;  /* 0x000000ffffac7224 */ /* 0x000fe200078e00e8 */
[----:B------:R1:W-:Y:S06]  /*9560*/  MEMBAR.ALL.CTA ;  /* 0x0000000000007992 */ /* 0x0003ec0000008000 */
[----:B-1----:R-:W1:Y:S04]  /*9570*/  FENCE.VIEW.ASYNC.S ;  /* 0x00000000000073c6 */ /* 0x002e680000000000 */
[----:B------:R-:W4:Y:S01]  /*9580*/  LDL.LU R232, [R1+0x284] ;  /* 0x0002840001e87983 */ /* 0x000f220000300800 */
[----:B0-----:R-:W-:-:S03]  /*9590*/  IMAD.MOV.U32 R178, RZ, RZ, R240 ;  /* 0x000000ffffb27224 */ /* 0x001fc600078e00f0 */
[----:B------:R-:W4:Y:S01]  /*95a0*/  LDL.LU R203, [R1+0x170] ;  /* 0x0001700001cb7983 */ /* 0x000f220000300800 */
[----:B------:R-:W-:-:S03]  /*95b0*/  IMAD.MOV.U32 R180, RZ, RZ, R234 ;  /* 0x000000ffffb47224 */ /* 0x000fc600078e00ea */
[----:B------:R-:W4:Y:S04]  /*95c0*/  LDL.LU R241, [R1+0x280] ;  /* 0x0002800001f17983 */ /* 0x000f280000300800 */
[----:B------:R-:W4:Y:S04]  /*95d0*/  LDL.LU R240, [R1+0x27c] ;  /* 0x00027c0001f07983 */ /* 0x000f280000300800 */
[----:B------:R-:W4:Y:S01]  /*95e0*/  LDL.LU R234, [R1+0x278] ;  /* 0x0002780001ea7983 */ /* 0x000f220000300800 */
[----:B--2---:R-:W-:Y:S01]  /*95f0*/  IMAD.MOV.U32 R183, RZ, RZ, R236 ;  /* 0x000000ffffb77224 */ /* 0x004fe200078e00ec */
[----:B-1----:R-:W-:Y:S06]  /*9600*/  BAR.SYNC.DEFER_BLOCKING 0x0 ;  /* 0x0000000000007b1d */ /* 0x002fec0000010000 */
[----:B------:R-:W2:Y:S01]  /*9610*/  LDL.LU R236, [R1+0x274] ;  /* 0x0002740001ec7983 */ /* 0x000ea20000300800 */
[----:B------:R-:W-:-:S02]  /*9620*/  IMAD.MOV.U32 R158, RZ, RZ, R168 ;  /* 0x000000ffff9e7224 */ /* 0x000fc400078e00a8 */
[----:B------:R-:W-:Y:S02]  /*9630*/  IMAD.MOV.U32 R168, RZ, RZ, R174 ;  /* 0x000000ffffa87224 */ /* 0x000fe400078e00ae */
[----:B------:R-:W-:Y:S02]  /*9640*/  IMAD.MOV.U32 R177, RZ, RZ, R182 ;  /* 0x000000ffffb17224 */ /* 0x000fe400078e00b6 */
[----:B------:R-:W-:Y:S02]  /*9650*/  IMAD.MOV.U32 R174, RZ, RZ, R176 ;  /* 0x000000ffffae7224 */ /* 0x000fe400078e00b0 */
[----:B---3--:R-:W-:Y:S02]  /*9660*/  IMAD.MOV.U32 R182, RZ, RZ, R237 ;  /* 0x000000ffffb67224 */ /* 0x008fe400078e00ed */
[----:B------:R-:W-:Y:S01]  /*9670*/  IMAD.MOV.U32 R176, RZ, RZ, R186 ;  /* 0x000000ffffb07224 */ /* 0x000fe200078e00ba */
[----:B------:R-:W3:Y:S01]  /*9680*/  LDL.LU R237, [R1+0x270] ;  /* 0x0002700001ed7983 */ /* 0x000ee20000300800 */
[----:B------:R-:W-:-:S02]  /*9690*/  IMAD.MOV.U32 R187, RZ, RZ, R249 ;  /* 0x000000ffffbb7224 */ /* 0x000fc400078e00f9 */
[----:B------:R-:W-:Y:S01]  /*96a0*/  IMAD.MOV.U32 R186, RZ, RZ, R227 ;  /* 0x000000ffffba7224 */ /* 0x000fe200078e00e3 */
[----:B------:R-:W3:Y:S01]  /*96b0*/  LDL.LU R249, [R1+0x26c] ;  /* 0x00026c0001f97983 */ /* 0x000ee20000300800 */
[----:B------:R-:W-:Y:S02]  /*96c0*/  IMAD.MOV.U32 R189, RZ, RZ, R226 ;  /* 0x000000ffffbd7224 */ /* 0x000fe400078e00e2 */
[----:B------:R-:W-:Y:S01]  /*96d0*/  IMAD.MOV.U32 R188, RZ, RZ, R235 ;  /* 0x000000ffffbc7224 */ /* 0x000fe200078e00eb */
[----:B------:R-:W3:Y:S04]  /*96e0*/  LDL.LU R227, [R1+0x268] ;  /* 0x0002680001e37983 */ /* 0x000ee80000300800 */
[----:B------:R-:W3:Y:S04]  /*96f0*/  LDL.LU R226, [R1+0x264] ;  /* 0x0002640001e27983 */ /* 0x000ee80000300800 */
[----:B------:R-:W3:Y:S01]  /*9700*/  LDL.LU R235, [R1+0x260] ;  /* 0x0002600001eb7983 */ /* 0x000ee20000300800 */
[----:B----4-:R-:W-:-:S03]  /*9710*/  IMAD.MOV.U32 R191, RZ, RZ, R234 ;  /* 0x000000ffffbf7224 */ /* 0x010fc600078e00ea */
[----:B------:R-:W4:Y:S01]  /*9720*/  LDL.LU R234, [R1+0x25c] ;  /* 0x00025c0001ea7983 */ /* 0x000f220000300800 */
[----:B--2---:R-:W-:-:S03]  /*9730*/  IMAD.MOV.U32 R193, RZ, RZ, R236 ;  /* 0x000000ffffc17224 */ /* 0x004fc600078e00ec */
[----:B------:R-:W2:Y:S01]  /*9740*/  LDL.LU R236, [R1+0x258] ;  /* 0x0002580001ec7983 */ /* 0x000ea20000300800 */
[----:B------:R-:W-:Y:S02]  /*9750*/  IMAD.MOV.U32 R207, RZ, RZ, R214 ;  /* 0x000000ffffcf7224 */ /* 0x000fe400078e00d6 */
[----:B------:R-:W-:Y:S02]  /*9760*/  IMAD.MOV.U32 R214, RZ, RZ, R9 ;  /* 0x000000ffffd67224 */ /* 0x000fe400078e0009 */
[----:B------:R-:W-:Y:S01]  /*9770*/  IMAD.MOV.U32 R212, RZ, RZ, R8 ;  /* 0x000000ffffd47224 */ /* 0x000fe200078e0008 */
[----:B------:R-:W4:Y:S01]  /*9780*/  LDL.LU R9, [R1+0xec] ;  /* 0x0000ec0001097983 */ /* 0x000f220000300800 */
[----:B------:R-:W-:Y:S02]  /*9790*/  IMAD.MOV.U32 R190, RZ, RZ, R2 ;  /* 0x000000ffffbe7224 */ /* 0x000fe400078e0002 */
[----:B------:R-:W-:Y:S01]  /*97a0*/  IMAD.MOV.U32 R192, RZ, RZ, R3 ;  /* 0x000000ffffc07224 */ /* 0x000fe200078e0003 */
[----:B------:R-:W4:Y:S01]  /*97b0*/  LDL.LU R8, [R1+0x1a8] ;  /* 0x0001a80001087983 */ /* 0x000f220000300800 */
[----:B------:R-:W-:-:S03]  /*97c0*/  IMAD.MOV.U32 R185, RZ, RZ, R250 ;  /* 0x000000ffffb97224 */ /* 0x000fc600078e00fa */
[----:B------:R-:W4:Y:S01]  /*97d0*/  LDL.LU R2, [R1+0xf0] ;  /* 0x0000f00001027983 */ /* 0x000f220000300800 */
[----:B------:R-:W-:-:S03]  /*97e0*/  IMAD.MOV.U32 R184, RZ, RZ, R251 ;  /* 0x000000ffffb87224 */ /* 0x000fc600078e00fb */
[----:B------:R-:W4:Y:S01]  /*97f0*/  LDL.LU R3, [R1+0x1ac] ;  /* 0x0001ac0001037983 */ /* 0x000f220000300800 */
[----:B------:R-:W-:-:S03]  /*9800*/  IMAD.MOV.U32 R206, RZ, RZ, R5 ;  /* 0x000000ffffce7224 */ /* 0x000fc600078e0005 */
[----:B------:R-:W4:Y:S04]  /*9810*/  LDL.LU R250, [R1+0xf8] ;  /* 0x0000f80001fa7983 */ /* 0x000f280000300800 */
[----:B------:R-:W4:Y:S01]  /*9820*/  LDL.LU R251, [R1+0x1b4] ;  /* 0x0001b40001fb7983 */ /* 0x000f220000300800 */
[----:B------:R-:W-:-:S03]  /*9830*/  IMAD.MOV.U32 R210, RZ, RZ, R7 ;  /* 0x000000ffffd27224 */ /* 0x000fc600078e0007 */
[----:B------:R-:W4:Y:S01]  /*9840*/  LDL.LU R22, [R1+0xfc] ;  /* 0x0000fc0001167983 */ /* 0x000f220000300800 */
[----:B------:R-:W-:-:S03]  /*9850*/  IMAD.MOV.U32 R215, RZ, RZ, R219 ;  /* 0x000000ffffd77224 */ /* 0x000fc600078e00db */
[----:B------:R-:W4:Y:S01]  /*9860*/  LDL.LU R23, [R1+0x1b8] ;  /* 0x0001b80001177983 */ /* 0x000f220000300800 */
[----:B------:R-:W-:-:S03]  /*9870*/  IMAD.MOV.U32 R208, RZ, RZ, R6 ;  /* 0x000000ffffd07224 */ /* 0x000fc600078e0006 */
[----:B------:R-:W4:Y:S01]  /*9880*/  LDL.LU R5, [R1+0x100] ;  /* 0x0001000001057983 */ /* 0x000f220000300800 */
[----:B------:R-:W-:-:S03]  /*9890*/  IMAD.MOV.U32 R219, RZ, RZ, R218 ;  /* 0x000000ffffdb7224 */ /* 0x000fc600078e00da */
        /* <DEDUP_REMOVED lines=14> */
[----:B---3--:R-:W-:-:S03]  /*9980*/  IMAD.MOV.U32 R199, RZ, RZ, R237 ;  /* 0x000000ffffc77224 */ /* 0x008fc600078e00ed */
[----:B------:R-:W3:Y:S01]  /*9990*/  LDL.LU R243, [R1+0x254] ;  /* 0x0002540001f37983 */ /* 0x000ee20000300800 */
[----:B------:R-:W-:-:S03]  /*99a0*/  IMAD.MOV.U32 R200, RZ, RZ, R203 ;  /* 0x000000ffffc87224 */ /* 0x000fc600078e00cb */
[----:B------:R-:W3:Y:S01]  /*99b0*/  LDL.LU R242, [R1+0x250] ;  /* 0x0002500001f27983 */ /* 0x000ee20000300800 */
[----:B------:R-:W-:-:S03]  /*99c0*/  IMAD.MOV.U32 R203, RZ, RZ, R245 ;  /* 0x000000ffffcb7224 */ /* 0x000fc600078e00f5 */
[----:B------:R-:W3:Y:S01]  /*99d0*/  LDL.LU R229, [R1+0x24c] ;  /* 0x00024c0001e57983 */ /* 0x000ee20000300800 */
[----:B------:R-:W-:-:S03]  /*99e0*/  IMAD.MOV.U32 R202, RZ, RZ, R244 ;  /* 0x000000ffffca7224 */ /* 0x000fc600078e00f4 */
[----:B------:R-:W3:Y:S01]  /*99f0*/  LDL.LU R228, [R1+0x248] ;  /* 0x0002480001e47983 */ /* 0x000ee20000300800 */
[----:B------:R-:W-:-:S03]  /*9a00*/  IMAD.MOV.U32 R205, RZ, RZ, R248 ;  /* 0x000000ffffcd7224 */ /* 0x000fc600078e00f8 */
[----:B------:R-:W3:Y:S01]  /*9a10*/  LDL.LU R237, [R1+0x244] ;  /* 0x0002440001ed7983 */ /* 0x000ee20000300800 */
[----:B------:R-:W-:Y:S02]  /*9a20*/  IMAD.MOV.U32 R204, RZ, RZ, R0 ;  /* 0x000000ffffcc7224 */ /* 0x000fe400078e0000 */
[----:B--2---:R-:W-:Y:S02]  /*9a30*/  IMAD.MOV.U32 R201, RZ, RZ, R236 ;  /* 0x000000ffffc97224 */ /* 0x004fe400078e00ec */
[----:B------:R-:W2:Y:S04]  /*9a40*/  LDL.LU R236, [R1+0x240] ;  /* 0x0002400001ec7983 */ /* 0x000ea80000300800 */
[----:B------:R-:W2:Y:S04]  /*9a50*/  LDL.LU R245, [R1+0x23c] ;  /* 0x00023c0001f57983 */ /* 0x000ea80000300800 */
[----:B------:R-:W2:Y:S04]  /*9a60*/  LDL.LU R244, [R1+0x238] ;  /* 0x0002380001f47983 */ /* 0x000ea80000300800 */
[----:B------:R-:W3:Y:S04]  /*9a70*/  LDL.LU R248, [R1+0x234] ;  /* 0x0002340001f87983 */ /* 0x000ee80000300800 */
[----:B------:R-:W2:Y:S01]  /*9a80*/  LDL.LU R0, [R1+0x230] ;  /* 0x0002300001007983 */ /* 0x000ea20000300800 */
[----:B------:R-:W-:-:S02]  /*9a90*/  IMAD.MOV.U32 R213, RZ, RZ, R221 ;  /* 0x000000ffffd57224 */ /* 0x000fc400078e00dd */
[----:B------:R-:W-:Y:S02]  /*9aa0*/  IMAD.MOV.U32 R211, RZ, RZ, R223 ;  /* 0x000000ffffd37224 */ /* 0x000fe400078e00df */
[----:B------:R-:W-:Y:S02]  /*9ab0*/  IMAD.MOV.U32 R221, RZ, RZ, R220 ;  /* 0x000000ffffdd7224 */ /* 0x000fe400078e00dc */
[----:B------:R-:W-:Y:S02]  /*9ac0*/  IMAD.MOV.U32 R220, RZ, RZ, R12 ;  /* 0x000000ffffdc7224 */ /* 0x000fe400078e000c */
[----:B------:R-:W-:Y:S02]  /*9ad0*/  IMAD.MOV.U32 R223, RZ, RZ, R222 ;  /* 0x000000ffffdf7224 */ /* 0x000fe400078e00de */
[----:B------:R-:W-:Y:S02]  /*9ae0*/  IMAD.MOV.U32 R222, RZ, RZ, R13 ;  /* 0x000000ffffde7224 */ /* 0x000fe400078e000d */
[----:B----4-:R-:W-:-:S02]  /*9af0*/  IMAD.MOV.U32 R12, RZ, RZ, R3 ;  /* 0x000000ffff0c7224 */ /* 0x010fc400078e0003 */
[----:B------:R-:W-:Y:S02]  /*9b00*/  IMAD.MOV.U32 R13, RZ, RZ, R2 ;  /* 0x000000ffff0d7224 */ /* 0x000fe400078e0002 */
[----:B------:R-:W-:Y:S02]  /*9b10*/  IMAD.MOV.U32 R198, RZ, RZ, R249 ;  /* 0x000000ffffc67224 */ /* 0x000fe400078e00f9 */
[----:B------:R-:W0:Y:S01]  /*9b20*/  LDC R249, c[0x0][0x23c] ;  /* 0x00008f00fff97b82 */ /* 0x000e220000000800 */
[----:B---3--:R-:W-:Y:S02]  /*9b30*/  IMAD.MOV.U32 R3, RZ, RZ, R248 ;  /* 0x000000ffff037224 */ /* 0x008fe400078e00f8 */
[----:B------:R-:W3:Y:S01]  /*9b40*/  LDL.LU R248, [R1+0x22c] ;  /* 0x00022c0001f87983 */ /* 0x000ee20000300800 */
[----:B--2---:R-:W-:-:S03]  /*9b50*/  IMAD.MOV.U32 R2, RZ, RZ, R0 ;  /* 0x000000ffff027224 */ /* 0x004fc600078e0000 */
[----:B------:R-:W2:Y:S01]  /*9b60*/  LDL.LU R0, [R1+0x228] ;  /* 0x0002280001007983 */ /* 0x000ea20000300800 */
[----:B------:R-:W-:-:S04]  /*9b70*/  LOP3.LUT R21, R21, R20, RZ, 0x3c, !PT ;  /* 0x0000001415157212 */ /* 0x000fc800078e3cff */
[----:B------:R-:W-:Y:S01]  /*9b80*/  LOP3.LUT R20, R21, R20, RZ, 0x3c, !PT ;  /* 0x0000001415147212 */ /* 0x000fe200078e3cff */
[----:B0-----:R-:W-:-:S03]  /*9b90*/  IMAD.SHL.U32 R249, R249, 0x40, RZ ;  /* 0x00000040f9f97824 */ /* 0x001fc600078e00ff */
[----:B------:R-:W-:Y:S01]  /*9ba0*/  LOP3.LUT R21, R21, R20, RZ, 0x3c, !PT ;  /* 0x0000001415157212 */ /* 0x000fe200078e3cff */
[----:B------:R0:W-:Y:S01]  /*9bb0*/  STL.64 [R1+0x38], R2 ;  /* 0x0000380201007387 */ /* 0x0001e20000100a00 */
[----:B------:R-:W-:Y:S01]  /*9bc0*/  LOP3.LUT R251, R251, R250, RZ, 0x3c, !PT ;  /* 0x000000fafbfb7212 */ /* 0x000fe200078e3cff */
[----:B------:R-:W-:Y:S01]  /*9bd0*/  IMAD.WIDE R224, R249, 0x2, R224 ;  /* 0x00000002f9e07825 */ /* 0x000fe200078e02e0 */
[----:B------:R-:W-:Y:S02]  /*9be0*/  LOP3.LUT R23, R23, R22, RZ, 0x3c, !PT ;  /* 0x0000001617177212 */ /* 0x000fe400078e3cff */
[----:B------:R-:W-:Y:S01]  /*9bf0*/  LOP3.LUT R250, R251, R250, RZ, 0x3c, !PT ;  /* 0x000000fafbfa7212 */ /* 0x000fe200078e3cff */
[C---:B------:R-:W-:Y:S01]  /*9c00*/  IMAD.WIDE R14, R249.reuse, 0x2, R14 ;  /* 0x00000002f90e7825 */ /* 0x040fe200078e020e */
[----:B0-----:R-:W4:Y:S04]  /*9c10*/  LDL.LU.64 R2, [R1+0x220] ;  /* 0x0002200001027983 */ /* 0x001f280000300a00 */
[----:B------:R3:W-:Y:S01]  /*9c20*/  STL.64 [R1+0x70], R20 ;  /* 0x0000701401007387 */ /* 0x0007e20000100a00 */
[----:B------:R-:W-:Y:S01]  /*9c30*/  IMAD.WIDE R16, R249, 0x2, R16 ;  /* 0x00000002f9107825 */ /* 0x000fe200078e0210 */
[----:B------:R-:W-:-:S02]  /*9c40*/  LOP3.LUT R251, R251, R250, RZ, 0x3c, !PT ;  /* 0x000000fafbfb7212 */ /* 0x000fc400078e3cff */
[----:B------:R0:W-:Y:S01]  /*9c50*/  STL.64 [R1+0x20], R224 ;  /* 0x000020e001007387 */ /* 0x0001e20000100a00 */
[----:B------:R-:W-:-:S04]  /*9c60*/  LOP3.LUT R22, R23, R22, RZ, 0x3c, !PT ;  /* 0x0000001617167212 */ /* 0x000fc800078e3cff */
[----:B------:R-:W-:Y:S01]  /*9c70*/  LOP3.LUT R23, R23, R22, RZ, 0x3c, !PT ;  /* 0x0000001617177212 */ /* 0x000fe200078e3cff */
[----:B---3--:R-:W-:Y:S02]  /*9c80*/  IMAD.MOV.U32 R21, RZ, RZ, R248 ;  /* 0x000000ffff157224 */ /* 0x008fe400078e00f8 */
[----:B--2---:R-:W-:Y:S02]  /*9c90*/  IMAD.MOV.U32 R20, RZ, RZ, R0 ;  /* 0x000000ffff147224 */ /* 0x004fe400078e0000 */
[----:B0-----:R-:W-:Y:S02]  /*9ca0*/  IMAD.MOV.U32 R225, RZ, RZ, R21 ;  /* 0x000000ffffe17224 */ /* 0x001fe400078e0015 */
[----:B------:R-:W-:Y:S02]  /*9cb0*/  IMAD.MOV.U32 R224, RZ, RZ, R20 ;  /* 0x000000ffffe07224 */ /* 0x000fe400078e0014 */
[----:B------:R-:W2:Y:S04]  /*9cc0*/  LDL.LU.64 R20, [R1+0x218] ;  /* 0x0002180001147983 */ /* 0x000ea80000300a00 */
[----:B------:R0:W-:Y:S04]  /*9cd0*/  STL.64 [R1+0x18], R14 ;  /* 0x0000180e01007387 */ /* 0x0001e80000100a00 */
[----:B0-----:R-:W3:Y:S04]  /*9ce0*/  LDL.LU.64 R14, [R1+0x38] ;  /* 0x00003800010e7983 */ /* 0x001ee80000300a00 */
[----:B------:R0:W-:Y:S02]  /*9cf0*/  STL.64 [R1+0x10], R16 ;  /* 0x0000101001007387 */ /* 0x0001e40000100a00 */
[----:B0-----:R-:W-:-:S02]  /*9d00*/  IMAD.MOV.U32 R16, RZ, RZ, R250 ;  /* 0x000000ffff107224 */ /* 0x001fc400078e00fa */
[----:B------:R-:W-:Y:S02]  /*9d10*/  IMAD.MOV.U32 R17, RZ, RZ, R251 ;  /* 0x000000ffff117224 */ /* 0x000fe400078e00fb */
[----:B------:R-:W-:-:S04]  /*9d20*/  IMAD.WIDE R250, R249, 0x2, R18 ;  /* 0x00000002f9fa7825 */ /* 0x000fc800078e0212 */
[----:B------:R-:W-:Y:S02]  /*9d30*/  IMAD.MOV.U32 R18, RZ, RZ, R22 ;  /* 0x000000ffff127224 */ /* 0x000fe400078e0016 */
[----:B------:R-:W-:Y:S02]  /*9d40*/  IMAD.MOV.U32 R19, RZ, RZ, R23 ;  /* 0x000000ffff137224 */ /* 0x000fe400078e0017 */
[----:B------:R-:W3:Y:S04]  /*9d50*/  LDL.LU.64 R22, [R1+0x210] ;  /* 0x0002100001167983 */ /* 0x000ee80000300a00 */
[----:B------:R0:W-:Y:S04]  /*9d60*/  STL.64 [R1+0x1f0], R250 ;  /* 0x0001f0fa01007387 */ /* 0x0001e80000100a00 */
[----:B0-----:R-:W4:Y:S04]  /*9d70*/  LDL.LU.64 R250, [R1+0x10] ;  /* 0x0000100001fa7983 */ /* 0x001f280000300a00 */
[----:B----4-:R0:W-:Y:S04]  /*9d80*/  STL.64 [R1+0x1f8], R250 ;  /* 0x0001f8fa01007387 */ /* 0x0101e80000100a00 */
[----:B0-----:R-:W4:Y:S04]  /*9d90*/  LDL.LU.64 R250, [R1+0x18] ;  /* 0x0000180001fa7983 */ /* 0x001f280000300a00 */
[----:B----4-:R0:W-:Y:S04]  /*9da0*/  STL.64 [R1+0x200], R250 ;  /* 0x000200fa01007387 */ /* 0x0101e80000100a00 */
[----:B0-----:R-:W4:Y:S04]  /*9db0*/  LDL.LU.64 R250, [R1+0x20] ;  /* 0x0000200001fa7983 */ /* 0x001f280000300a00 */
[----:B----4-:R0:W-:Y:S02]  /*9dc0*/  STL.64 [R1+0x208], R250 ;  /* 0x000208fa01007387 */ /* 0x0101e40000100a00 */
[----:B0-----:R-:W-:-:S02]  /*9dd0*/  IMAD.MOV.U32 R250, RZ, RZ, R224 ;  /* 0x000000fffffa7224 */ /* 0x001fc400078e00e0 */
[----:B------:R-:W-:Y:S02]  /*9de0*/  IMAD.MOV.U32 R251, RZ, RZ, R225 ;  /* 0x000000fffffb7224 */ /* 0x000fe400078e00e1 */
[----:B------:R-:W-:Y:S02]  /*9df0*/  IMAD.MOV.U32 R224, RZ, RZ, R2 ;  /* 0x000000ffffe07224 */ /* 0x000fe400078e0002 */
[----:B------:R-:W-:Y:S02]  /*9e00*/  IMAD.MOV.U32 R225, RZ, RZ, R3 ;  /* 0x000000ffffe17224 */ /* 0x000fe400078e0003 */
[----:B--2---:R-:W-:-:S04]  /*9e10*/  IMAD.WIDE R2, R249, 0x2, R20 ;  /* 0x00000002f9027825 */ /* 0x004fc800078e0214 */
[----:B------:R-:W-:Y:S02]  /*9e20*/  IMAD.MOV.U32 R20, RZ, RZ, R4 ;  /* 0x000000ffff147224 */ /* 0x000fe400078e0004 */
[----:B------:R-:W-:Y:S02]  /*9e30*/  IMAD.MOV.U32 R21, RZ, RZ, R5 ;  /* 0x000000ffff157224 */ /* 0x000fe400078e0005 */
[----:B---3--:R-:W-:-:S04]  /*9e40*/  IMAD.WIDE R4, R249, 0x2, R22 ;  /* 0x00000002f9047825 */ /* 0x008fc800078e0216 */
[----:B------:R-:W-:Y:S02]  /*9e50*/  IMAD.MOV.U32 R22, RZ, RZ, R6 ;  /* 0x000000ffff167224 */ /* 0x000fe400078e0006 */
[----:B------:R-:W-:Y:S02]  /*9e60*/  IMAD.MOV.U32 R23, RZ, RZ, R7 ;  /* 0x000000ffff177224 */ /* 0x000fe400078e0007 */
[----:B------:R-:W-:-:S04]  /*9e70*/  IMAD.WIDE R6, R249, 0x2, R206 ;  /* 0x00000002f9067825 */ /* 0x000fc800078e02ce */
        /* <DEDUP_REMOVED lines=26> */
[----:B------:R-:W-:Y:S02]  /*a020*/  IMAD.MOV.U32 R220, RZ, RZ, R218 ;  /* 0x000000ffffdc7224 */ /* 0x000fe400078e00da */
[----:B------:R-:W-:Y:S02]  /*a030*/  IMAD.MOV.U32 R221, RZ, RZ, R219 ;  /* 0x000000ffffdd7224 */ /* 0x000fe400078e00db */
[----:B------:R-:W-:Y:S02]  /*a040*/  IMAD.MOV.U32 R218, RZ, RZ, R216 ;  /* 0x000000ffffda7224 */ /* 0x000fe400078e00d8 */
[----:B------:R-:W-:-:S02]  /*a050*/  IMAD.MOV.U32 R219, RZ, RZ, R217 ;  /* 0x000000ffffdb7224 */ /* 0x000fc400078e00d9 */
        /* <DEDUP_REMOVED lines=38> */
[C---:B------:R-:W-:Y:S02]  /*a2c0*/  IMAD.WIDE R226, R249.reuse, 0x2, R246 ;  /* 0x00000002f9e27825 */ /* 0x040fe400078e02f6 */
[----:B------:R-:W2:Y:S02]  /*a2d0*/  LDL.LU.64 R246, [R1+0x70] ;  /* 0x0000700001f67983 */ /* 0x000ea40000300a00 */
[----:B------:R-:W-:-:S04]  /*a2e0*/  IMAD.WIDE R152, R249, 0x2, R152 ;  /* 0x00000002f9987825 */ /* 0x000fc800078e0298 */
        /* <DEDUP_REMOVED lines=35> */
[----:B--2---:R-:W-:-:S04]  /*a520*/  IMAD.WIDE R246, R249, 0x2, R246 ;  /* 0x00000002f9f67825 */ /* 0x004fc800078e02f6 */
[----:B------:R-:W-:Y:S02]  /*a530*/  IMAD.WIDE R248, R249, 0x2, R250 ;  /* 0x00000002f9f87825 */ /* 0x000fe400078e02fa */
[----:B------:R-:W2:Y:S04]  /*a540*/  LDL.LU.64 R250, [R1+0x208] ;  /* 0x0002080001fa7983 */ /* 0x000ea80000300a00 */
[----:B--2---:R0:W-:Y:S01]  /*a550*/  STL [R1+0x20], R250 ;  /* 0x000020fa01007387 */ /* 0x0041e20000100800 */
[----:B------:R-:W-:-:S03]  /*a560*/  IMAD.MOV.U32 R0, RZ, RZ, R251 ;  /* 0x000000ffff007224 */ /* 0x000fc600078e00fb */
[----:B0-----:R-:W2:Y:S01]  /*a570*/  LDL.LU.64 R250, [R1+0x200] ;  /* 0x0002000001fa7983 */ /* 0x001ea20000300a00 */
[----:B------:R-:W-:Y:S01]  /*a580*/  WARPGROUP.ARRIVE ;  /* 0x00000000000079c5 */ /* 0x000fe20000000000 */
[----:B------:R-:W-:-:S05]  /*a590*/  UMOV UR9, 0x40000040 ;  /* 0x4000004000097882 */ /* 0x000fca0000000000 */
[----:B------:R-:W-:-:S12]  /*a5a0*/  HGMMA.64x128x16.F32 R88, gdesc[UR8].tnspA, R88 ;  /* 0x21e00000085879f0 */ /* 0x000fd80008700858 */
[----:B------:R-:W-:Y:S01]  /*a5b0*/  HGMMA.64x128x16.F32 R88, gdesc[UR4].tnspA, R88 ;  /* 0x21e00000045879f0 */ /* 0x000fe20008700858 */
[----:B------:R-:W-:-:S11]  /*a5c0*/  UMOV UR30, UR10 ;  /* 0x0000000a001e7c82 */ /* 0x000fd60008000000 */
[----:B------:R-:W-:Y:S01]  /*a5d0*/  HGMMA.64x128x16.F32 R88, gdesc[UR36].tnspA, R88 ;  /* 0x21e00000245879f0 */ /* 0x000fe20008700858 */
[----:B--2---:R-:W-:Y:S04]  /*a5e0*/  STL [R1+0x18], R250 ;  /* 0x000018fa01007387 */ /* 0x004fe80000100800 */
[----:B------:R0:W-:Y:S02]  /*a5f0*/  STL [R1+0x24], R0 ;  /* 0x0000240001007387 */ /* 0x0001e40000100800 */
[----:B0-----:R-:W-:Y:S02]  /*a600*/  IMAD.MOV.U32 R0, RZ, RZ, R251 ;  /* 0x000000ffff007224 */ /* 0x001fe400078e00fb */
[----:B------:R-:W2:Y:S01]  /*a610*/  LDL.LU.64 R250, [R1+0x1f8] ;  /* 0x0001f80001fa7983 */ /* 0x000ea20000300a00 */
[----:B------:R-:W-:-:S02]  /*a620*/  UMOV UR31, UR11 ;  /* 0x0000000b001f7c82 */ /* 0x000fc40008000000 */
[----:B------:R-:W-:-:S12]  /*a630*/  HGMMA.64x128x16.F32 R88, gdesc[UR32].tnspA, R88 ;  /* 0x21e00000205879f0 */ /* 0x000fd80008700858 */
[----:B------:R-:W-:Y:S01]  /*a640*/  HGMMA.64x128x16.F32 R24, gdesc[UR28].tnspA, R24 ;  /* 0x21e000001c1879f0 */ /* 0x000fe20008700818 */
[----:B--2---:R-:W-:Y:S04]  /*a650*/  STL [R1+0x10], R250 ;  /* 0x000010fa01007387 */ /* 0x004fe80000100800 */
[----:B------:R0:W-:Y:S02]  /*a660*/  STL [R1+0x1c], R0 ;  /* 0x00001c0001007387 */ /* 0x0001e40000100800 */
[----:B0-----:R-:W-:Y:S02]  /*a670*/  IMAD.MOV.U32 R0, RZ, RZ, R251 ;  /* 0x000000ffff007224 */ /* 0x001fe400078e00fb */
[----:B------:R-:W2:Y:S01]  /*a680*/  LDL.LU.64 R250, [R1+0x1f0] ;  /* 0x0001f00001fa7983 */ /* 0x000ea20000300a00 */
[----:B------:R-:W-:Y:S01]  /*a690*/  UMOV UR26, UR6 ;  /* 0x00000006001a7c82 */ /* 0x000fe20008000000 */
[----:B------:R-:W-:-:S02]  /*a6a0*/  UMOV UR27, UR7 ;  /* 0x00000007001b7c82 */ /* 0x000fc40008000000 */
[----:B------:R-:W-:Y:S01]  /*a6b0*/  HGMMA.64x128x16.F32 R24, gdesc[UR24].tnspA, R24 ;  /* 0x21e00000181879f0 */ /* 0x000fe20008700818 */
[----:B------:R-:W-:Y:S01]  /*a6c0*/  UMOV UR22, UR38 ;  /* 0x0000002600167c82 */ /* 0x000fe20008000000 */
[----:B------:R-:W-:-:S10]  /*a6d0*/  UMOV UR23, UR39 ;  /* 0x0000002700177c82 */ /* 0x000fd40008000000 */
[----:B------:R-:W-:Y:S01]  /*a6e0*/  HGMMA.64x128x16.F32 R24, gdesc[UR20].tnspA, R24 ;  /* 0x21e00000141879f0 */ /* 0x000fe20008700818 */
[----:B--2---:R-:W-:Y:S04]  /*a6f0*/  STL [R1+0x8], R250 ;  /* 0x000008fa01007387 */ /* 0x004fe80000100800 */
[----:B------:R0:W-:Y:S02]  /*a700*/  STL [R1+0x14], R0 ;  /* 0x0000140001007387 */ /* 0x0001e40000100800 */
[----:B0-----:R-:W-:Y:S02]  /*a710*/  IMAD.MOV.U32 R0, RZ, RZ, R251 ;  /* 0x000000ffff007224 */ /* 0x001fe400078e00fb */
[----:B------:R-:W2:Y:S04]  /*a720*/  LDL.LU.64 R250, [R1+0x1e8] ;  /* 0x0001e80001fa7983 */ /* 0x000ea80000300a00 */
[----:B------:R-:W-:Y:S04]  /*a730*/  STL [R1], R2 ;  /* 0x0000000201007387 */ /* 0x000fe80000100800 */
[----:B------:R0:W-:Y:S02]  /*a740*/  STL [R1+0xc], R0 ;  /* 0x00000c0001007387 */ /* 0x0001e40000100800 */
[----:B0-----:R-:W-:-:S02]  /*a750*/  IMAD.MOV.U32 R0, RZ, RZ, R3 ;  /* 0x000000ffff007224 */ /* 0x001fc400078e0003 */
[----:B------:R-:W3:Y:S04]  /*a760*/  LDL.LU.64 R2, [R1+0x1e0] ;  /* 0x0001e00001027983 */ /* 0x000ee80000300a00 */
[----:B------:R0:W-:Y:S04]  /*a770*/  STL [R1+0x28], R0 ;  /* 0x0000280001007387 */ /* 0x0001e80000100800 */
[----:B0-----:R0:W5:Y:S04]  /*a780*/  LDL.LU R0, [R1+0x1dc] ;  /* 0x0001dc0001007983 */ /* 0x0011680000300800 */
[----:B------:R-:W-:Y:S04]  /*a790*/  STL [R1+0x2c], R5 ;  /* 0x00002c0501007387 */ /* 0x000fe80000100800 */
[----:B------:R-:W-:Y:S04]  /*a7a0*/  STL [R1+0x30], R7 ;  /* 0x0000300701007387 */ /* 0x000fe80000100800 */
[----:B------:R-:W-:Y:S04]  /*a7b0*/  STL [R1+0x34], R9 ;  /* 0x0000340901007387 */ /* 0x000fe80000100800 */
[----:B------:R-:W-:Y:S04]  /*a7c0*/  STL [R1+0x38], R11 ;  /* 0x0000380b01007387 */ /* 0x000fe80000100800 */
[----:B------:R-:W-:Y:S04]  /*a7d0*/  STL [R1+0x3c], R13 ;  /* 0x00003c0d01007387 */ /* 0x000fe80000100800 */
[----:B------:R1:W-:Y:S04]  /*a7e0*/  STL [R1+0x40], R15 ;  /* 0x0000400f01007387 */ /* 0x0003e80000100800 */
[----:B------:R-:W-:Y:S04]  /*a7f0*/  STL [R1+0x44], R17 ;  /* 0x0000441101007387 */ /* 0x000fe80000100800 */
        /* <DEDUP_REMOVED lines=68> */
[----:B-1----:R-:W4:Y:S01]  /*ac40*/  LDL.LU R15, [R1+0x1d4] ;  /* 0x0001d400010f7983 */ /* 0x002f220000300800 */
[----:B------:R-:W-:Y:S01]  /*ac50*/  UMOV UR18, UR34 ;  /* 0x0000002200127c82 */ /* 0x000fe20008000000 */
[----:B------:R-:W-:-:S02]  /*ac60*/  UMOV UR19, UR35 ;  /* 0x0000002300137c82 */ /* 0x000fc40008000000 */
[----:B------:R-:W-:Y:S01]  /*ac70*/  HGMMA.64x128x16.F32 R24, gdesc[UR16].tnspA, R24, gsb0 ;  /* 0x21e00000101879f0 */ /* 0x000fe20008000818 */
[----:B------:R-:W-:Y:S01]  /*ac80*/  STL [R1+0xd4], R217 ;  /* 0x0000d4d901007387 */ /* 0x000fe20000100800 */
[----:B------:R-:W-:Y:S02]  /*ac90*/  IMAD.MOV.U32 R9, RZ, RZ, R14 ;  /* 0x000000ffff097224 */ /* 0x000fe400078e000e */
[----:B------:R-:W1:Y:S01]  /*aca0*/  LDC R14, c[0x0][0x238] ;  /* 0x00008e00ff0e7b82 */ /* 0x000e620000000800 */
        /* <DEDUP_REMOVED lines=24> */
[----:B------:R-:W-:Y:S01]  /*ae30*/  STL [R1+0x1c4], R242 ;  /* 0x0001c4f201007387 */ /* 0x000fe20000100800 */
[----:B-1----:R-:W-:-:S03]  /*ae40*/  IMAD.SHL.U32 R14, R14, 0x40, RZ ;  /* 0x000000400e0e7824 */ /* 0x002fc600078e00ff */
[----:B------:R-:W-:Y:S01]  /*ae50*/  STL [R1+0x108], R243 ;  /* 0x000108f301007387 */ /* 0x000fe20000100800 */
[----:B------:R-:W-:-:S03]  /*ae60*/  IMAD.MOV.U32 R5, RZ, RZ, R6 ;  /* 0x000000ffff057224 */ /* 0x000fc600078e0006 */
[----:B------:R-:W-:Y:S01]  /*ae70*/  STL [R1+0x1c8], R244 ;  /* 0x0001c8f401007387 */ /* 0x000fe20000100800 */
[----:B------:R-:W-:-:S03]  /*ae80*/  IMAD.MOV.U32 R6, RZ, RZ, R8 ;  /* 0x000000ffff067224 */ /* 0x000fc600078e0008 */
[----:B------:R-:W-:Y:S01]  /*ae90*/  STL [R1+0x10c], R245 ;  /* 0x00010cf501007387 */ /* 0x000fe20000100800 */
[----:B------:R-:W-:Y:S02]  /*aea0*/  IMAD.MOV.U32 R7, RZ, RZ, R10 ;  /* 0x000000ffff077224 */ /* 0x000fe400078e000a */
[----:B------:R-:W-:Y:S02]  /*aeb0*/  IMAD.MOV.U32 R8, RZ, RZ, R12 ;  /* 0x000000ffff087224 */ /* 0x000fe400078e000c */
[----:B------:R-:W-:Y:S02]  /*aec0*/  IMAD.MOV.U32 R10, RZ, RZ, R16 ;  /* 0x000000ffff0a7224 */ /* 0x000fe400078e0010 */
[----:B------:R-:W-:Y:S02]  /*aed0*/  IMAD.MOV.U32 R11, RZ, RZ, R18 ;  /* 0x000000ffff0b7224 */ /* 0x000fe400078e0012 */
[----:B------:R-:W-:Y:S02]  /*aee0*/  IMAD.MOV.U32 R12, RZ, RZ, R20 ;  /* 0x000000ffff0c7224 */ /* 0x000fe400078e0014 */
[----:B------:R-:W-:-:S02]  /*aef0*/  IMAD.MOV.U32 R13, RZ, RZ, R22 ;  /* 0x000000ffff0d7224 */ /* 0x000fc400078e0016 */
[----:B---3--:R-:W-:-:S04]  /*af00*/  IMAD.WIDE R2, R14, 0x2, R2 ;  /* 0x000000020e027825 */ /* 0x008fc800078e0202 */
[----:B--2---:R-:W-:Y:S01]  /*af10*/  VIADD R250, R250, 0xffffffc0 ;  /* 0xffffffc0fafa7836 */ /* 0x004fe20000000000 */
[----:B------:R-:W-:Y:S02]  /*af20*/  WARPGROUP.DEPBAR.LE gsb0, 0x0 ;  /* 0x00008000000079c5 */ /* 0x000fe40000010000 */
[----:B----4-:R-:W-:-:S05]  /*af30*/  VIADD R15, R15, 0xffffffff ;  /* 0xffffffff0f0f7836 */ /* 0x010fca0000000000 */
[----:B------:R-:W-:Y:S01]  /*af40*/  ISETP.NE.U32.AND P0, PT, R15, RZ, PT ;  /* 0x000000ff0f00720c */ /* 0x000fe20003f05070 */
[----:B------:R-:W-:Y:S04]  /*af50*/  STL [R1+0x1d4], R15 ;  /* 0x0001d40f01007387 */ /* 0x000fe80000100800 */
[----:B------:R-:W-:Y:S04]  /*af60*/  STL [R1+0x1cc], R246 ;  /* 0x0001ccf601007387 */ /* 0x000fe80000100800 */
[----:B------:R-:W-:Y:S04]  /*af70*/  STL [R1+0x110], R247 ;  /* 0x000110f701007387 */ /* 0x000fe80000100800 */
[----:B------:R1:W-:Y:S02]  /*af80*/  STL [R1+0x1d0], R248 ;  /* 0x0001d0f801007387 */ /* 0x0003e40000100800 */
[----:B-1----:R-:W-:Y:S01]  /*af90*/  IMAD.MOV.U32 R248, RZ, RZ, R249 ;  /* 0x000000fffff87224 */ /* 0x002fe200078e00f9 */
[----:B0-----:R-:W-:Y:S06]  /*afa0*/  @P0 BRA `(.L_x_1) ;  /* 0xffffffa400140947 */ /* 0x001fec000383ffff */
[----:B------:R-:W-:Y:S02]  /*afb0*/  F2FP.F16.F32.PACK_AB R47, R47, R46 ;  /* 0x0000002e2f2f723e */ /* 0x000fe400000000ff */
[----:B------:R-:W-:Y:S02]  /*afc0*/  F2FP.F16.F32.PACK_AB R46, R45, R44 ;  /* 0x0000002c2d2e723e */ /* 0x000fe400000000ff */
[----:B------:R-:W-:Y:S02]  /*afd0*/  F2FP.F16.F32.PACK_AB R44, R109, R108 ;  /* 0x0000006c6d2c723e */ /* 0x000fe400000000ff */
[----:B------:R-:W-:Y:S02]  /*afe0*/  F2FP.F16.F32.PACK_AB R108, R105, R104 ;  /* 0x00000068696c723e */ /* 0x000fe400000000ff */
[----:B------:R-:W-:Y:S02]  /*aff0*/  F2FP.F16.F32.PACK_AB R104, R101, R100 ;  /* 0x000000646568723e */ /* 0x000fe400000000ff */
[----:B------:R-:W-:-:S02]  /*b000*/  F2FP.F16.F32.PACK_AB R87, R87, R86 ;  /* 0x000000565757723e */ /* 0x000fc400000000ff */
        /* <DEDUP_REMOVED lines=57> */
[----:B------:R-:W-:-:S07]  /*b3a0*/  F2FP.F16.F32.PACK_AB R92, R89, R88 ;  /* 0x00000058595c723e */ /* 0x000fce00000000ff */
.L_x_0:
[----:B------:R-:W1:Y:S01]  /*b3b0*/  S2R R6, SR_TID.X ;  /* 0x0000000000067919 */ /* 0x000e620000002100 */
[----:B------:R-:W-:Y:S01]  /*b3c0*/  ULDC.64 UR4, c[0x0][0x228] ;  /* 0x00008a0000047ab9 */ /* 0x000fe20000000a00 */
[----:B------:R-:W-:Y:S01]  /*b3d0*/  ULDC UR6, c[0x0][0x22c] ;  /* 0x00008b0000067ab9 */ /* 0x000fe20000000800 */
[----:B------:R-:W2:Y:S01]  /*b3e0*/  S2R R192, SR_TID.X ;  /* 0x0000000000c07919 */ /* 0x000ea20000002100 */
[----:B------:R-:W3:Y:S01]  /*b3f0*/  LDL.LU R197, [R1+0x1d8] ;  /* 0x0001d80001c57983 */ /* 0x000ee20000300800 */
[----:B------:R-:W4:Y:S01]  /*b400*/  S2R R4, SR_CgaCtaId ;  /* 0x0000000000047919 */ /* 0x000f220000008800 */
[C---:B-1----:R-:W-:Y:S02]  /*b410*/  IMAD.SHL.U32 R3, R6.reuse, 0x40, RZ ;  /* 0x0000004006037824 */ /* 0x042fe400078e00ff */
[----:B------:R-:W-:-:S03]  /*b420*/  IMAD.SHL.U32 R2, R6, 0x10, RZ ;  /* 0x0000001006027824 */ /* 0x000fc600078e00ff */
[----:B------:R-:W-:Y:S01]  /*b430*/  LOP3.LUT R5, R3, 0x400, RZ, 0xc0, !PT ;  /* 0x0000040003057812 */ /* 0x000fe200078ec0ff */
[----:B------:R-:W-:Y:S01]  /*b440*/  IMAD.SHL.U32 R3, R6, 0x8, RZ ;  /* 0x0000000806037824 */ /* 0x000fe200078e00ff */
[----:B------:R-:W-:-:S04]  /*b450*/  LOP3.LUT R2, R2, 0xf0, RZ, 0xc0, !PT ;  /* 0x000000f002027812 */ /* 0x000fc800078ec0ff */
[----:B------:R-:W-:Y:S01]  /*b460*/  IADD3 R164, R5, UR12, R2 ;  /* 0x0000000c05a47c10 */ /* 0x000fe2000fffe002 */
[----:B----4-:R-:W-:Y:S01]  /*b470*/  IMAD.SHL.U32 R4, R4, 0x80, RZ ;  /* 0x0000008004047824 */ /* 0x010fe200078e00ff */
[----:B------:R-:W-:-:S05]  /*b480*/  LOP3.LUT R191, R3, 0x300, RZ, 0xc0, !PT ;  /* 0x0000030003bf7812 */ /* 0x000fca00078ec0ff */
[----:B------:R-:W-:Y:S01]  /*b490*/  IMAD.IADD R191, R191, 0x1, R164 ;  /* 0x00000001bfbf7824 */ /* 0x000fe200078e02a4 */
[----:B------:R-:W-:Y:S01]  /*b4a0*/  BAR.SYNC.DEFER_BLOCKING 0x0 ;  /* 0x0000000000007b1d */ /* 0x000fe20000010000 */
[----:B--2---:R-:W-:-:S05]  /*b4b0*/  LOP3.LUT R164, R192, 0x7f, RZ, 0xc0, !PT ;  /* 0x0000007fc0a47812 */ /* 0x004fca00078ec0ff */
[----:B------:R-:W-:Y:S01]  /*b4c0*/  STSM.16.M88.4 [R191], R92 ;  /* 0x0000005cbf007844 */ /* 0x000fe20000000200 */
[----:B------:R-:W-:Y:S01]  /*b4d0*/  LEA R164, R164, UR12, 0x4 ;  /* 0x0000000ca4a47c11 */ /* 0x000fe2000f8e20ff */
[----:B------:R-:W-:Y:S06]  /*b4e0*/  BAR.SYNC.DEFER_BLOCKING 0x0 ;  /* 0x0000000000007b1d */ /* 0x000fec0000010000 */
[----:B------:R-:W1:Y:S02]  /*b4f0*/  LDS.128 R92, [R164] ;  /* 0x00000000a45c7984 */ /* 0x000e640000000c00 */
[----:B------:R-:W-:Y:S06]  /*b500*/  BAR.SYNC.DEFER_BLOCKING 0x0 ;  /* 0x0000000000007b1d */ /* 0x000fec0000010000 */
[----:B------:R-:W-:Y:S02]  /*b510*/  STSM.16.M88.4 [R191], R96 ;  /* 0x00000060bf007844 */ /* 0x000fe40000000200 */
[----:B------:R-:W-:Y:S06]  /*b520*/  BAR.SYNC.DEFER_BLOCKING 0x0 ;  /* 0x0000000000007b1d */ /* 0x000fec0000010000 */
[----:B------:R-:W2:Y:S02]  /*b530*/  LDS.128 R96, [R164] ;  /* 0x00000000a4607984 */ /* 0x000ea40000000c00 */
[----:B------:R-:W-:Y:S06]  /*b540*/  BAR.SYNC.DEFER_BLOCKING 0x0 ;  /* 0x0000000000007b1d */ /* 0x000fec0000010000 */
[----:B------:R-:W-:Y:S02]  /*b550*/  STSM.16.M88.4 [R191], R100 ;  /* 0x00000064bf007844 */ /* 0x000fe40000000200 */
[----:B------:R-:W-:Y:S06]  /*b560*/  BAR.SYNC.DEFER_BLOCKING 0x0 ;  /* 0x0000000000007b1d */ /* 0x000fec0000010000 */
[----:B------:R-:W4:Y:S02]  /*b570*/  LDS.128 R100, [R164] ;  /* 0x00000000a4647984 */ /* 0x000f240000000c00 */
        /* <DEDUP_REMOVED lines=46> */
[----:B------:R-:W-:Y:S01]  /*b860*/  BAR.SYNC.DEFER_BLOCKING 0x0 ;  /* 0x0000000000007b1d */ /* 0x000fe20000010000 */
[----:B------:R-:W-:-:S02]  /*b870*/  LOP3.LUT R157, R4, 0x180, RZ, 0xc0, !PT ;  /* 0x00000180049d7812 */ /* 0x000fc400078ec0ff */
[----:B---3--:R-:W-:Y:S02]  /*b880*/  ISETP.GE.AND P0, PT, R197, UR4, PT ;  /* 0x00000004c5007c0c */ /* 0x008fe4000bf06270 */
[C-C-:B-----5:R-:W-:Y:S01]  /*b890*/  LOP3.LUT R196, R0.reuse, 0x1, R157.reuse, 0xfe, !PT ;  /* 0x0000000100c47812 */ /* 0x160fe200078efe9d */
[----:B------:R-:W-:Y:S01]  /*b8a0*/  ULDC UR4, c[0x0][0x22c] ;  /* 0x00008b0000047ab9 */ /* 0x000fe20000000800 */
[----:B------:R-:W3:Y:S01]  /*b8b0*/  LDS.128 R80, [R164] ;  /* 0x00000000a4507984 */ /* 0x000ee20000000c00 */
[----:B------:R-:W-:Y:S01]  /*b8c0*/  BAR.SYNC.DEFER_BLOCKING 0x0 ;  /* 0x0000000000007b1d */ /* 0x000fe20000010000 */
[----:B------:R-:W-:Y:S02]  /*b8d0*/  LOP3.LUT R194, R0, 0x3, R157, 0xfe, !PT ;  /* 0x0000000300c27812 */ /* 0x000fe400078efe9d */
[----:B------:R-:W-:-:S03]  /*b8e0*/  ISETP.LT.AND P4, PT, R196, UR4, !P0 ;  /* 0x00000004c4007c0c */ /* 0x000fc6000c781270 */
[----:B------:R-:W-:Y:S01]  /*b8f0*/  ULDC UR4, c[0x0][0x22c] ;  /* 0x00008b0000047ab9 */ /* 0x000fe20000000800 */
[----:B------:R-:W-:Y:S02]  /*b900*/  LOP3.LUT R195, R0, 0x2, R157, 0xfe, !PT ;  /* 0x0000000200c37812 */ /* 0x000fe400078efe9d */
[----:B------:R-:W-:Y:S01]  /*b910*/  ISETP.LT.AND P5, PT, R194, UR4, !P0 ;  /* 0x00000004c2007c0c */ /* 0x000fe2000c7a1270 */
[----:B------:R-:W-:Y:S01]  /*b920*/  ULDC UR4, c[0x0][0x244] ;  /* 0x0000910000047ab9 */ /* 0x000fe20000000800 */
[----:B------:R-:W-:Y:S01]  /*b930*/  LOP3.LUT R156, R0, R157, RZ, 0xfc, !PT ;  /* 0x0000009d009c7212 */ /* 0x000fe200078efcff */
[----:B------:R-:W-:Y:S01]  /*b940*/  IMAD R194, R197, UR4, RZ ;  /* 0x00000004c5c27c24 */ /* 0x000fe2000f8e02ff */
[----:B------:R-:W-:Y:S01]  /*b950*/  ISETP.LT.AND P2, PT, R195, UR6, !P0 ;  /* 0x00000006c3007c0c */ /* 0x000fe2000c741270 */
[----:B------:R-:W-:Y:S01]  /*b960*/  ULDC.64 UR6, c[0x0][0x220] ;  /* 0x0000880000067ab9 */ /* 0x000fe20000000a00 */
[----:B------:R-:W-:Y:S02]  /*b970*/  ULDC UR4, c[0x0][0x248] ;  /* 0x0000920000047ab9 */ /* 0x000fe40000000800 */
[----:B------:R-:W-:Y:S01]  /*b980*/  LEA R192, P3, R194, UR6, 0x1 ;  /* 0x00000006c2c07c11 */ /* 0x000fe2000f8608ff */
[----:B------:R2:W-:Y:S01]  /*b990*/  STSM.16.M88.4 [R191], R84 ;  /* 0x00000054bf007844 */ /* 0x0005e20000000200 */
[C---:B------:R-:W-:Y:S01]  /*b9a0*/  IMAD R195, R156.reuse, UR4, RZ ;  /* 0x000000049cc37c24 */ /* 0x040fe2000f8e02ff */
[----:B------:R-:W-:Y:S01]  /*b9b0*/  ISETP.LT.AND P1, PT, R156, UR5, !P0 ;  /* 0x000000059c007c0c */ /* 0x000fe2000c721270 */
[----:B------:R-:W-:Y:S01]  /*b9c0*/  ULDC UR5, c[0x0][0x22c] ;  /* 0x00008b0000057ab9 */ /* 0x000fe20000000800 */
[----:B------:R-:W-:Y:S01]  /*b9d0*/  LEA.HI.X.SX32 R194, R194, UR7, 0x1, P3 ;  /* 0x00000007c2c27c11 */ /* 0x000fe200098f0eff */
[----:B------:R-:W-:Y:S01]  /*b9e0*/  ULDC UR6, c[0x0][0x22c] ;  /* 0x00008b0000067ab9 */ /* 0x000fe20000000800 */
[----:B------:R-:W-:-:S02]  /*b9f0*/  LEA R156, P3, R195, R192, 0x1 ;  /* 0x000000c0c39c7211 */ /* 0x000fc400078608ff */
[C-C-:B------:R-:W-:Y:S02]  /*ba00*/  LOP3.LUT R193, R0.reuse, 0x7f, R157.reuse, 0xfe, !PT ;  /* 0x0000007f00c17812 */ /* 0x140fe400078efe9d */
[C-C-:B------:R-:W-:Y:S02]  /*ba10*/  LOP3.LUT R186, R0.reuse, 0x4, R157.reuse, 0xfe, !PT ;  /* 0x0000000400ba7812 */ /* 0x140fe400078efe9d */
[C-C-:B------:R-:W-:Y:S02]  /*ba20*/  LOP3.LUT R187, R0.reuse, 0x5, R157.reuse, 0xfe, !PT ;  /* 0x0000000500bb7812 */ /* 0x140fe400078efe9d */
[C-C-:B------:R-:W-:Y:S02]  /*ba30*/  LOP3.LUT R185, R0.reuse, 0x6, R157.reuse, 0xfe, !PT ;  /* 0x0000000600b97812 */ /* 0x140fe400078efe9d */
[C-C-:B------:R-:W-:Y:S02]  /*ba40*/  LOP3.LUT R184, R0.reuse, 0x7, R157.reuse, 0xfe, !PT ;  /* 0x0000000700b87812 */ /* 0x140fe400078efe9d */
[----:B------:R-:W-:-:S02]  /*ba50*/  LOP3.LUT R183, R0, 0x8, R157, 0xfe, !PT ;  /* 0x0000000800b77812 */ /* 0x000fc400078efe9d */
        /* <DEDUP_REMOVED lines=88> */
[C-C-:B0-----:R-:W-:Y:S02]  /*bfe0*/  LOP3.LUT R15, R0.reuse, 0x61, R157.reuse, 0xfe, !PT ;  /* 0x00000061000f7812 */ /* 0x141fe400078efe9d */
        /* <DEDUP_REMOVED lines=28> */
[----:B------:R-:W-:Y:S02]  /*c1b0*/  LOP3.LUT R0, R0, 0x7e, R157, 0xfe, !PT ;  /* 0x0000007e00007812 */ /* 0x000fe400078efe9d */
[C---:B------:R-:W-:Y:S01]  /*c1c0*/  LEA.HI.X.SX32 R157, R195.reuse, R194, 0x1, P3 ;  /* 0x000000c2c39d7211 */ /* 0x040fe200018f0eff */
[----:B------:R-:W-:Y:S01]  /*c1d0*/  BAR.SYNC.DEFER_BLOCKING 0x0 ;  /* 0x0000000000007b1d */ /* 0x000fe20000010000 */
[----:B------:R-:W-:-:S04]  /*c1e0*/  VIADD R195, R195, UR4 ;  /* 0x00000004c3c37c36 */ /* 0x000fc80008000000 */
[----:B------:R-:W-:Y:S01]  /*c1f0*/  VIADD R197, R195, UR4 ;  /* 0x00000004c3c57c36 */ /* 0x000fe20008000000 */
[----:B-1----:R-:W-:-:S04]  /*c200*/  PRMT R196, R92, 0x7632, R196 ;  /* 0x000076325cc47816 */ /* 0x002fc800000000c4 */
[----:B--2---:R-:W-:-:S04]  /*c210*/  LEA R86, P6, R197, R192, 0x1 ;  /* 0x000000c0c5567211 */ /* 0x004fc800078c08ff */
[C---:B------:R-:W-:Y:S01]  /*c220*/  LEA.HI.X.SX32 R87, R197.reuse, R194, 0x1, P6 ;  /* 0x000000c2c5577211 */ /* 0x040fe200030f0eff */
[----:B------:R-:W-:Y:S01]  /*c230*/  VIADD R197, R197, UR4 ;  /* 0x00000004c5c57c36 */ /* 0x000fe20008000000 */
[----:B------:R0:W-:Y:S01]  /*c240*/  @P1 STG.E.U16 desc[UR14][R156.64], R92 ;  /* 0x0000005c9c001986 */ /* 0x0001e2000c10150e */
[----:B------:R-:W-:-:S04]  /*c250*/  LEA R84, P1, R195, R192, 0x1 ;  /* 0x000000c0c3547211 */ /* 0x000fc800078208ff */
[----:B------:R-:W-:Y:S02]  /*c260*/  LEA.HI.X.SX32 R85, R195, R194, 0x1, P1 ;  /* 0x000000c2c3557211 */ /* 0x000fe400008f0eff */
[----:B------:R-:W-:Y:S01]  /*c270*/  ISETP.LT.AND P3, PT, R186, UR5, !P0 ;  /* 0x00000005ba007c0c */ /* 0x000fe2000c761270 */
[----:B------:R-:W-:Y:S02]  /*c280*/  ULDC UR5, c[0x0][0x22c] ;  /* 0x00008b0000057ab9 */ /* 0x000fe40000000800 */
[----:B------:R1:W-:Y:S01]  /*c290*/  @P4 STG.E.U16 desc[UR14][R84.64], R196 ;  /* 0x000000c454004986 */ /* 0x0003e2000c10150e */
[----:B0-----:R-:W-:Y:S01]  /*c2a0*/  VIADD R157, R197, UR4 ;  /* 0x00000004c59d7c36 */ /* 0x001fe20008000000 */
[----:B------:R-:W-:Y:S02]  /*c2b0*/  ISETP.LT.AND P4, PT, R185, UR5, !P0 ;  /* 0x00000005b9007c0c */ /* 0x000fe4000c781270 */
[----:B------:R0:W-:Y:S01]  /*c2c0*/  @P2 STG.E.U16 desc[UR14][R86.64], R93 ;  /* 0x0000005d56002986 */ /* 0x0001e2000c10150e */
[----:B------:R-:W-:Y:S01]  /*c2d0*/  PRMT R92, R93, 0x7632, R92 ;  /* 0x000076325d5c7816 */ /* 0x000fe2000000005c */
[----:B------:R-:W-:Y:S01]  /*c2e0*/  VIADD R185, R157, UR4 ;  /* 0x000000049db97c36 */ /* 0x000fe20008000000 */
[----:B------:R-:W-:Y:S01]  /*c2f0*/  ISETP.LT.AND P1, PT, R187, UR6, !P0 ;  /* 0x00000006bb007c0c */ /* 0x000fe2000c721270 */
[----:B------:R-:W-:Y:S01]  /*c300*/  ULDC UR5, c[0x0][0x22c] ;  /* 0x00008b0000057ab9 */ /* 0x000fe20000000800 */
[----:B------:R-:W-:Y:S01]  /*c310*/  PRMT R156, R94, 0x7632, R156 ;  /* 0x000076325e9c7816 */ /* 0x000fe2000000009c */
[----:B------:R-:W-:Y:S01]  /*c320*/  ULDC UR6, c[0x0][0x22c] ;  /* 0x00008b0000067ab9 */ /* 0x000fe20000000800 */
[----:B-1----:R-:W-:-:S04]  /*c330*/  LEA R84, P6, R197, R192, 0x1 ;  /* 0x000000c0c5547211 */ /* 0x002fc800078c08ff */
[----:B------:R-:W-:Y:S02]  /*c340*/  LEA.HI.X.SX32 R85, R197, R194, 0x1, P6 ;  /* 0x000000c2c5557211 */ /* 0x000fe400030f0eff */
[----:B0-----:R-:W-:Y:S01]  /*c350*/  LEA R86, P6, R157, R192, 0x1 ;  /* 0x000000c09d567211 */ /* 0x001fe200078c08ff */
[----:B------:R-:W-:Y:S02]  /*c360*/  VIADD R93, R185, UR4 ;  /* 0x00000004b95d7c36 */ /* 0x000fe40008000000 */
[----:B------:R0:W-:Y:S01]  /*c370*/  @P5 STG.E.U16 desc[UR14][R84.64], R92 ;  /* 0x0000005c54005986 */ /* 0x0001e2000c10150e */
[----:B------:R-:W-:Y:S01]  /*c380*/  LEA.HI.X.SX32 R87, R157, R194, 0x1, P6 ;  /* 0x000000c29d577211 */ /* 0x000fe200030f0eff */
[----:B------:R-:W-:-:S04]  /*c390*/  VIADD R157, R93, UR4 ;  /* 0x000000045d9d7c36 */ /* 0x000fc80008000000 */
[----:B------:R1:W-:Y:S01]  /*c3a0*/  @P3 STG.E.U16 desc[UR14][R86.64], R94 ;  /* 0x0000005e56003986 */ /* 0x0003e2000c10150e */
[----:B0-----:R-:W-:-:S04]  /*c3b0*/  LEA R84, P6, R185, R192, 0x1 ;  /* 0x000000c0b9547211 */ /* 0x001fc800078c08ff */
[----:B------:R-:W-:Y:S02]  /*c3c0*/  LEA.HI.X.SX32 R85, R185, R194, 0x1, P6 ;  /* 0x000000c2b9557211 */ /* 0x000fe400030f0eff */
[C---:B-1----:R-:W-:Y:S02]  /*c3d0*/  LEA R86, P6, R93.reuse, R192, 0x1 ;  /* 0x000000c05d567211 */ /* 0x042fe400078c08ff */
[----:B------:R-:W-:Y:S01]  /*c3e0*/  ISETP.LT.AND P2, PT, R184, UR5, !P0 ;  /* 0x00000005b8007c0c */ /* 0x000fe2000c741270 */
[----:B------:R-:W-:Y:S01]  /*c3f0*/  ULDC UR5, c[0x0][0x22c] ;  /* 0x00008b0000057ab9 */ /* 0x000fe20000000800 */
[----:B------:R-:W-:Y:S01]  /*c400*/  LEA.HI.X.SX32 R87, R93, R194, 0x1, P6 ;  /* 0x000000c25d577211 */ /* 0x000fe200030f0eff */
[----:B------:R-:W-:Y:S01]  /*c410*/  VIADD R93, R157, UR4 ;  /* 0x000000049d5d7c36 */ /* 0x000fe20008000000 */
[----:B------:R-:W-:Y:S01]  /*c420*/  ISETP.LT.AND P5, PT, R183, UR5, !P0 ;  /* 0x00000005b7007c0c */ /* 0x000fe2000c7a1270 */
[----:B------:R0:W-:Y:S01]  /*c430*/  @P1 STG.E.U16 desc[UR14][R84.64], R156 ;  /* 0x0000009c54001986 */ /* 0x0001e2000c10150e */
[----:B------:R-:W-:Y:S01]  /*c440*/  PRMT R92, R95, 0x7632, R92 ;  /* 0x000076325f5c7816 */ /* 0x000fe2000000005c */
[----:B------:R-:W-:-:S02]  /*c450*/  ULDC UR5, c[0x0][0x22c] ;  /* 0x00008b0000057ab9 */ /* 0x000fc40000000800 */
[----:B------:R1:W-:Y:S01]  /*c460*/  @P4 STG.E.U16 desc[UR14][R86.64], R95 ;  /* 0x0000005f56004986 */ /* 0x0003e2000c10150e */
[-C--:B0-----:R-:W-:Y:S02]  /*c470*/  LEA R84, P1, R157, R192.reuse, 0x1 ;  /* 0x000000c09d547211 */ /* 0x081fe400078208ff */
[----:B-1----:R-:W-:Y:S02]  /*c480*/  LEA R86, P6, R93, R192, 0x1 ;  /* 0x000000c05d567211 */ /* 0x002fe400078c08ff */
[-C--:B------:R-:W-:Y:S02]  /*c490*/  LEA.HI.X.SX32 R85, R157, R194.reuse, 0x1, P1 ;  /* 0x000000c29d557211 */ /* 0x080fe400008f0eff */
[C---:B------:R-:W-:Y:S01]  /*c4a0*/  LEA.HI.X.SX32 R87, R93.reuse, R194, 0x1, P6 ;  /* 0x000000c25d577211 */ /* 0x040fe200030f0eff */
[----:B------:R-:W-:Y:S01]  /*c4b0*/  VIADD R93, R93, UR4 ;  /* 0x000000045d5d7c36 */ /* 0x000fe20008000000 */
[----:B------:R-:W-:Y:S01]  /*c4c0*/  ISETP.LT.AND P3, PT, R179, UR5, !P0 ;  /* 0x00000005b3007c0c */ /* 0x000fe2000c761270 */
[----:B------:R-:W-:Y:S01]  /*c4d0*/  @P2 STG.E.U16 desc[UR14][R84.64], R92 ;  /* 0x0000005c54002986 */ /* 0x000fe2000c10150e */
[----:B------:R-:W-:Y:S01]  /*c4e0*/  ULDC UR5, c[0x0][0x22c] ;  /* 0x00008b0000057ab9 */ /* 0x000fe20000000800 */
[----:B------:R-:W-:-:S02]  /*c4f0*/  VIADD R95, R93, UR4 ;  /* 0x000000045d5f7c36 */ /* 0x000fc40008000000 */
[----:B------:R0:W-:Y:S01]  /*c500*/  @P5 STG.E.U16 desc[UR14][R86.64], R96 ;  /* 0x0000006056005986 */ /* 0x0001e2000c10150e */
[----:B------:R-:W-:Y:S01]  /*c510*/  ISETP.LT.AND P4, PT, R174, UR5, !P0 ;  /* 0x00000005ae007c0c */ /* 0x000fe2000c781270 */
[----:B------:R-:W-:Y:S01]  /*c520*/  ULDC UR5, c[0x0][0x22c] ;  /* 0x00008b0000057ab9 */ /* 0x000fe20000000800 */
[----:B------:R-:W-:Y:S02]  /*c530*/  PRMT R94, R96, 0x7632, R94 ;  /* 0x00007632605e7816 */ /* 0x000fe4000000005e */
[----:B0-----:R-:W-:-:S04]  /*c540*/  LEA R86, P6, R93, R192, 0x1 ;  /* 0x000000c05d567211 */ /* 0x001fc800078c08ff */
[----:B------:R-:W-:Y:S01]  /*c550*/  LEA.HI.X.SX32 R87, R93, R194, 0x1, P6 ;  /* 0x000000c25d577211 */ /* 0x000fe200030f0eff */
[C---:B------:R-:W-:Y:S01]  /*c560*/  VIADD R93, R95.reuse, UR4 ;  /* 0x000000045f5d7c36 */ /* 0x040fe20008000000 */
[----:B------:R-:W-:-:S04]  /*c570*/  LEA R84, P6, R95, R192, 0x1 ;  /* 0x000000c05f547211 */ /* 0x000fc800078c08ff */
[----:B------:R-:W-:Y:S01]  /*c580*/  LEA.HI.X.SX32 R85, R95, R194, 0x1, P6 ;  /* 0x000000c25f557211 */ /* 0x000fe200030f0eff */
[----:B------:R-:W-:Y:S01]  /*c590*/  VIADD R95, R93, UR4 ;  /* 0x000000045d5f7c36 */ /* 0x000fe20008000000 */
[----:B------:R0:W-:Y:S01]  /*c5a0*/  @P3 STG.E.U16 desc[UR14][R86.64], R94 ;  /* 0x0000005e56003986 */ /* 0x0001e2000c10150e */
[----:B------:R-:W-:Y:S01]  /*c5b0*/  ISETP.LT.AND P1, PT, R175, UR6, !P0 ;  /* 0x00000006af007c0c */ /* 0x000fe2000c721270 */
[----:B------:R-:W-:Y:S01]  /*c5c0*/  ULDC UR6, c[0x0][0x22c] ;  /* 0x00008b0000067ab9 */ /* 0x000fe20000000800 */
[----:B------:R-:W-:Y:S01]  /*c5d0*/  ISETP.LT.AND P2, PT, R173, UR5, !P0 ;  /* 0x00000005ad007c0c */ /* 0x000fe2000c741270 */
[----:B------:R1:W-:Y:S01]  /*c5e0*/  @P4 STG.E.U16 desc[UR14][R84.64], R97 ;  /* 0x0000006154004986 */ /* 0x0003e2000c10150e */
[----:B------:R-:W-:Y:S01]  /*c5f0*/  PRMT R92, R97, 0x7632, R92 ;  /* 0x00007632615c7816 */ /* 0x000fe2000000005c */
[----:B------:R-:W-:Y:S01]  /*c600*/  ULDC UR5, c[0x0][0x22c] ;  /* 0x00008b0000057ab9 */ /* 0x000fe20000000800 */
[-C--:B0-----:R-:W-:Y:S02]  /*c610*/  LEA R86, P6, R93, R192.reuse, 0x1 ;  /* 0x000000c05d567211 */ /* 0x081fe400078c08ff */
[----:B-1----:R-:W-:-:S04]  /*c620*/  LEA R84, P4, R95, R192, 0x1 ;  /* 0x000000c05f547211 */ /* 0x002fc800078808ff */
[CC--:B------:R-:W-:Y:S01]  /*c630*/  LEA.HI.X.SX32 R85, R95.reuse, R194.reuse, 0x1, P4 ;  /* 0x000000c25f557211 */ /* 0x0c0fe200020f0eff */
[----:B------:R-:W-:Y:S01]  /*c640*/  VIADD R95, R95, UR4 ;  /* 0x000000045f5f7c36 */ /* 0x000fe20008000000 */
[----:B------:R-:W-:Y:S02]  /*c650*/  LEA.HI.X.SX32 R87, R93, R194, 0x1, P6 ;  /* 0x000000c25d577211 */ /* 0x000fe400030f0eff */
[----:B------:R-:W-:Y:S01]  /*c660*/  ISETP.LT.AND P5, PT, R172, UR5, !P0 ;  /* 0x00000005ac007c0c */ /* 0x000fe2000c7a1270 */
[----:B------:R-:W-:Y:S01]  /*c670*/  VIADD R93, R95, UR4 ;  /* 0x000000045f5d7c36 */ /* 0x000fe20008000000 */
[----:B------:R-:W-:Y:S01]  /*c680*/  ULDC UR5, c[0x0][0x22c] ;  /* 0x00008b0000057ab9 */ /* 0x000fe20000000800 */
[----:B------:R0:W-:Y:S01]  /*c690*/  @P1 STG.E.U16 desc[UR14][R86.64], R92 ;  /* 0x0000005c56001986 */ /* 0x0001e2000c10150e */
[----:B------:R-:W-:Y:S01]  /*c6a0*/  ISETP.LT.AND P3, PT, R171, UR5, !P0 ;  /* 0x00000005ab007c0c */ /* 0x000fe2000c761270 */
[----:B------:R-:W-:Y:S02]  /*c6b0*/  ULDC UR5, c[0x0][0x22c] ;  /* 0x00008b0000057ab9 */ /* 0x000fe40000000800 */
[----:B------:R1:W-:Y:S01]  /*c6c0*/  @P2 STG.E.U16 desc[UR14][R84.64], R98 ;  /* 0x0000006254002986 */ /* 0x0003e2000c10150e */
[----:B------:R-:W-:-:S02]  /*c6d0*/  PRMT R94, R98, 0x7632, R94 ;  /* 0x00007632625e7816 */ /* 0x000fc4000000005e */
[-C--:B0-----:R-:W-:Y:S02]  /*c6e0*/  LEA R86, P6, R93, R192.reuse, 0x1 ;  /* 0x000000c05d567211 */ /* 0x081fe400078c08ff */
[----:B-1----:R-:W-:Y:S02]  /*c6f0*/  LEA R84, P1, R95, R192, 0x1 ;  /* 0x000000c05f547211 */ /* 0x002fe400078208ff */
[CC--:B------:R-:W-:Y:S01]  /*c700*/  LEA.HI.X.SX32 R87, R93.reuse, R194.reuse, 0x1, P6 ;  /* 0x000000c25d577211 */ /* 0x0c0fe200030f0eff */
[----:B------:R-:W-:Y:S01]  /*c710*/  VIADD R93, R93, UR4 ;  /* 0x000000045d5d7c36 */ /* 0x000fe20008000000 */
[----:B------:R-:W-:Y:S02]  /*c720*/  LEA.HI.X.SX32 R85, R95, R194, 0x1, P1 ;  /* 0x000000c25f557211 */ /* 0x000fe400008f0eff */
[----:B------:R-:W-:Y:S01]  /*c730*/  ISETP.LT.AND P4, PT, R167, UR5, !P0 ;  /* 0x00000005a7007c0c */ /* 0x000fe2000c781270 */
[----:B------:R-:W-:Y:S01]  /*c740*/  ULDC UR5, c[0x0][0x22c] ;  /* 0x00008b0000057ab9 */ /* 0x000fe20000000800 */
[----:B------:R-:W-:Y:S01]  /*c750*/  VIADD R95, R93, UR4 ;  /* 0x000000045d5f7c36 */ /* 0x000fe20008000000 */
[----:B------:R0:W-:Y:S01]  /*c760*/  @P5 STG.E.U16 desc[UR14][R84.64], R94 ;  /* 0x0000005e54005986 */ /* 0x0001e2000c10150e */
[----:B------:R-:W-:Y:S01]  /*c770*/  ISETP.LT.AND P2, PT, R162, UR5, !P0 ;  /* 0x00000005a2007c0c */ /* 0x000fe2000c741270 */
[----:B------:R-:W-:-:S02]  /*c780*/  ULDC UR5, c[0x0][0x22c] ;  /* 0x00008b0000057ab9 */ /* 0x000fc40000000800 */
[----:B------:R1:W-:Y:S01]  /*c790*/  @P3 STG.E.U16 desc[UR14][R86.64], R99 ;  /* 0x0000006356003986 */ /* 0x0003e2000c10150e */
[----:B0-----:R-:W-:-:S04]  /*c7a0*/  LEA R84, P6, R93, R192, 0x1 ;  /* 0x000000c05d547211 */ /* 0x001fc800078c08ff */
[----:B------:R-:W-:Y:S01]  /*c7b0*/  LEA.HI.X.SX32 R85, R93, R194, 0x1, P6 ;  /* 0x000000c25d557211 */ /* 0x000fe200030f0eff */
[C---:B------:R-:W-:Y:S01]  /*c7c0*/  VIADD R93, R95.reuse, UR4 ;  /* 0x000000045f5d7c36 */ /* 0x040fe20008000000 */
[----:B-1----:R-:W-:Y:S02]  /*c7d0*/  LEA R86, P6, R95, R192, 0x1 ;  /* 0x000000c05f567211 */ /* 0x002fe400078c08ff */
[----:B------:R-:W-:Y:S02]  /*c7e0*/  PRMT R92, R99, 0x7632, R92 ;  /* 0x00007632635c7816 */ /* 0x000fe4000000005c */
[----:B------:R-:W-:Y:S01]  /*c7f0*/  LEA.HI.X.SX32 R87, R95, R194, 0x1, P6 ;  /* 0x000000c25f577211 */ /* 0x000fe200030f0eff */
[----:B------:R-:W-:Y:S01]  /*c800*/  VIADD R95, R93, UR4 ;  /* 0x000000045d5f7c36 */ /* 0x000fe20008000000 */
[----:B------:R-:W-:Y:S01]  /*c810*/  ISETP.LT.AND P1, PT, R163, UR6, !P0 ;  /* 0x00000006a3007c0c */ /* 0x000fe2000c721270 */
[----:B------:R0:W-:Y:S01]  /*c820*/  @P4 STG.E.U16 desc[UR14][R84.64], R92 ;  /* 0x0000005c54004986 */ /* 0x0001e2000c10150e */
[----:B------:R-:W-:Y:S01]  /*c830*/  ISETP.LT.AND P5, PT, R155, UR5, !P0 ;  /* 0x000000059b007c0c */ /* 0x000fe2000c7a1270 */
[----:B------:R-:W-:Y:S01]  /*c840*/  ULDC UR5, c[0x0][0x22c] ;  /* 0x00008b0000057ab9 */ /* 0x000fe20000000800 */
[----:B----4-:R-:W-:Y:S01]  /*c850*/  PRMT R94, R100, 0x7632, R94 ;  /* 0x00007632645e7816 */ /* 0x010fe2000000005e */
[----:B------:R1:W-:Y:S01]  /*c860*/  @P2 STG.E.U16 desc[UR14][R86.64], R100 ;  /* 0x0000006456002986 */ /* 0x0003e2000c10150e */
[----:B------:R-:W-:Y:S01]  /*c870*/  ISETP.LT.AND P3, PT, R159, UR5, !P0 ;  /* 0x000000059f007c0c */ /* 0x000fe2000c761270 */
[----:B------:R-:W-:Y:S01]  /*c880*/  ULDC UR5, c[0x0][0x22c] ;  /* 0x00008b0000057ab9 */ /* 0x000fe20000000800 */
[----:B------:R-:W-:Y:S01]  /*c890*/  ULDC UR6, c[0x0][0x22c] ;  /* 0x00008b0000067ab9 */ /* 0x000fe20000000800 */
[----:B0-----:R-:W-:-:S02]  /*c8a0*/  LEA R84, P6, R93, R192, 0x1 ;  /* 0x000000c05d547211 */ /* 0x001fc400078c08ff */
[----:B-1----:R-:W-:-:S04]  /*c8b0*/  LEA R86, P2, R95, R192, 0x1 ;  /* 0x000000c05f567211 */ /* 0x002fc800078408ff */
[CC--:B------:R-:W-:Y:S01]  /*c8c0*/  LEA.HI.X.SX32 R87, R95.reuse, R194.reuse, 0x1, P2 ;  /* 0x000000c25f577211 */ /* 0x0c0fe200010f0eff */
[----:B------:R-:W-:Y:S01]  /*c8d0*/  VIADD R95, R95, UR4 ;  /* 0x000000045f5f7c36 */ /* 0x000fe20008000000 */
[----:B------:R-:W-:-:S03]  /*c8e0*/  LEA.HI.X.SX32 R85, R93, R194, 0x1, P6 ;  /* 0x000000c25d557211 */ /* 0x000fc600030f0eff */
[----:B------:R-:W-:Y:S02]  /*c8f0*/  VIADD R93, R95, UR4 ;  /* 0x000000045f5d7c36 */ /* 0x000fe40008000000 */
[----:B------:R0:W-:Y:S01]  /*c900*/  @P1 STG.E.U16 desc[UR14][R84.64], R94 ;  /* 0x0000005e54001986 */ /* 0x0001e2000c10150e */
[----:B------:R-:W-:Y:S01]  /*c910*/  ISETP.LT.AND P4, PT, R161, UR5, !P0 ;  /* 0x00000005a1007c0c */ /* 0x000fe2000c781270 */
[----:B------:R-:W-:Y:S02]  /*c920*/  ULDC UR5, c[0x0][0x22c] ;  /* 0x00008b0000057ab9 */ /* 0x000fe40000000800 */
[----:B------:R1:W-:Y:S01]  /*c930*/  @P5 STG.E.U16 desc[UR14][R86.64], R101 ;  /* 0x0000006556005986 */ /* 0x0003e2000c10150e */
[----:B------:R-:W-:Y:S02]  /*c940*/  PRMT R92, R101, 0x7632, R92 ;  /* 0x00007632655c7816 */ /* 0x000fe4000000005c */
[-C--:B0-----:R-:W-:Y:S02]  /*c950*/  LEA R84, P1, R95, R192.reuse, 0x1 ;  /* 0x000000c05f547211 */ /* 0x081fe400078208ff */
[----:B-1----:R-:W-:-:S02]  /*c960*/  LEA R86, P6, R93, R192, 0x1 ;  /* 0x000000c05d567211 */ /* 0x002fc400078c08ff */
[-C--:B------:R-:W-:Y:S02]  /*c970*/  LEA.HI.X.SX32 R85, R95, R194.reuse, 0x1, P1 ;  /* 0x000000c25f557211 */ /* 0x080fe400008f0eff */
[C---:B------:R-:W-:Y:S01]  /*c980*/  LEA.HI.X.SX32 R87, R93.reuse, R194, 0x1, P6 ;  /* 0x000000c25d577211 */ /* 0x040fe200030f0eff */
[----:B------:R-:W-:Y:S01]  /*c990*/  VIADD R93, R93, UR4 ;  /* 0x000000045d5d7c36 */ /* 0x000fe20008000000 */
[----:B------:R-:W-:Y:S01]  /*c9a0*/  ISETP.LT.AND P2, PT, R160, UR5, !P0 ;  /* 0x00000005a0007c0c */ /* 0x000fe2000c741270 */
[----:B------:R-:W-:Y:S01]  /*c9b0*/  ULDC UR5, c[0x0][0x22c] ;  /* 0x00008b0000057ab9 */ /* 0x000fe20000000800 */
[----:B------:R0:W-:Y:S01]  /*c9c0*/  @P3 STG.E.U16 desc[UR14][R84.64], R92 ;  /* 0x0000005c54003986 */ /* 0x0001e2000c10150e */
[C---:B------:R-:W-:Y:S01]  /*c9d0*/  VIADD R95, R93.reuse, UR4 ;  /* 0x000000045d5f7c36 */ /* 0x040fe20008000000 */
[----:B------:R-:W-:Y:S01]  /*c9e0*/  ISETP.LT.AND P5, PT, R154, UR5, !P0 ;  /* 0x000000059a007c0c */ /* 0x000fe2000c7a1270 */
[----:B------:R-:W-:Y:S01]  /*c9f0*/  ULDC UR5, c[0x0][0x22c] ;  /* 0x00008b0000057ab9 */ /* 0x000fe20000000800 */
[----:B------:R1:W-:Y:S01]  /*ca00*/  @P4 STG.E.U16 desc[UR14][R86.64], R102 ;  /* 0x0000006656004986 */ /* 0x0003e2000c10150e */
[----:B0-----:R-:W-:-:S04]  /*ca10*/  LEA R84, P6, R93, R192, 0x1 ;  /* 0x000000c05d547211 */ /* 0x001fc800078c08ff */
[----:B------:R-:W-:Y:S01]  /*ca20*/  LEA.HI.X.SX32 R85, R93, R194, 0x1, P6 ;  /* 0x000000c25d557211 */ /* 0x000fe200030f0eff */
[C---:B------:R-:W-:Y:S01]  /*ca30*/  VIADD R93, R95.reuse, UR4 ;  /* 0x000000045f5d7c36 */ /* 0x040fe20008000000 */
[C---:B-1----:R-:W-:Y:S02]  /*ca40*/  LEA R86, P6, R95.reuse, R192, 0x1 ;  /* 0x000000c05f567211 */ /* 0x042fe400078c08ff */
[----:B------:R-:W-:Y:S02]  /*ca50*/  PRMT R94, R102, 0x7632, R94 ;  /* 0x00007632665e7816 */ /* 0x000fe4000000005e */
[----:B------:R-:W-:Y:S01]  /*ca60*/  LEA.HI.X.SX32 R87, R95, R194, 0x1, P6 ;  /* 0x000000c25f577211 */ /* 0x000fe200030f0eff */
[----:B------:R-:W-:Y:S01]  /*ca70*/  VIADD R95, R93, UR4 ;  /* 0x000000045d5f7c36 */ /* 0x000fe20008000000 */
[----:B------:R-:W-:Y:S01]  /*ca80*/  ISETP.LT.AND P1, PT, R158, UR6, !P0 ;  /* 0x000000069e007c0c */ /* 0x000fe2000c721270 */
[----:B------:R0:W-:Y:S01]  /*ca90*/  @P2 STG.E.U16 desc[UR14][R84.64], R94 ;  /* 0x0000005e54002986 */ /* 0x0001e2000c10150e */
[----:B------:R-:W-:Y:S01]  /*caa0*/  ISETP.LT.AND P3, PT, R149, UR5, !P0 ;  /* 0x0000000595007c0c */ /* 0x000fe2000c761270 */
[----:B------:R-:W-:Y:S01]  /*cab0*/  ULDC UR5, c[0x0][0x22c] ;  /* 0x00008b0000057ab9 */ /* 0x000fe20000000800 */
[----:B------:R-:W-:Y:S01]  /*cac0*/  PRMT R92, R103, 0x7632, R92 ;  /* 0x00007632675c7816 */ /* 0x000fe2000000005c */
[----:B------:R1:W-:Y:S01]  /*cad0*/  @P5 STG.E.U16 desc[UR14][R86.64], R103 ;  /* 0x0000006756005986 */ /* 0x0003e2000c10150e */
[----:B------:R-:W-:Y:S01]  /*cae0*/  ULDC UR6, c[0x0][0x22c] ;  /* 0x00008b0000067ab9 */ /* 0x000fe20000000800 */
[----:B0-----:R-:W-:-:S02]  /*caf0*/  LEA R84, P6, R93, R192, 0x1 ;  /* 0x000000c05d547211 */ /* 0x001fc400078c08ff */
[----:B-1----:R-:W-:-:S04]  /*cb00*/  LEA R86, P5, R95, R192, 0x1 ;  /* 0x000000c05f567211 */ /* 0x002fc800078a08ff */
[CC--:B------:R-:W-:Y:S01]  /*cb10*/  LEA.HI.X.SX32 R87, R95.reuse, R194.reuse, 0x1, P5 ;  /* 0x000000c25f577211 */ /* 0x0c0fe200028f0eff */
[----:B------:R-:W-:Y:S01]  /*cb20*/  VIADD R95, R95, UR4 ;  /* 0x000000045f5f7c36 */ /* 0x000fe20008000000 */
[----:B------:R-:W-:-:S03]  /*cb30*/  LEA.HI.X.SX32 R85, R93, R194, 0x1, P6 ;  /* 0x000000c25d557211 */ /* 0x000fc600030f0eff */
[----:B------:R-:W-:Y:S02]  /*cb40*/  VIADD R93, R95, UR4 ;  /* 0x000000045f5d7c36 */ /* 0x000fe40008000000 */
[----:B------:R-:W-:Y:S01]  /*cb50*/  @P1 STG.E.U16 desc[UR14][R84.64], R92 ;  /* 0x0000005c54001986 */ /* 0x000fe2000c10150e */
[----:B------:R-:W-:Y:S01]  /*cb60*/  ISETP.LT.AND P4, PT, R151, UR5, !P0 ;  /* 0x0000000597007c0c */ /* 0x000fe2000c781270 */
[----:B------:R-:W-:Y:S02]  /*cb70*/  ULDC UR5, c[0x0][0x22c] ;  /* 0x00008b0000057ab9 */ /* 0x000fe40000000800 */
[----:B------:R0:W-:Y:S01]  /*cb80*/  @P3 STG.E.U16 desc[UR14][R86.64], R104 ;  /* 0x0000006856003986 */ /* 0x0001e2000c10150e */
[----:B------:R-:W-:Y:S01]  /*cb90*/  ISETP.LT.AND P2, PT, R153, UR5, !P0 ;  /* 0x0000000599007c0c */ /* 0x000fe2000c741270 */
[----:B------:R-:W-:Y:S01]  /*cba0*/  ULDC UR5, c[0x0][0x22c] ;  /* 0x00008b0000057ab9 */ /* 0x000fe20000000800 */
[----:B------:R-:W-:Y:S02]  /*cbb0*/  PRMT R94, R104, 0x7632, R94 ;  /* 0x00007632685e7816 */ /* 0x000fe4000000005e */
[----:B0-----:R-:W-:-:S02]  /*cbc0*/  LEA R86, P6, R93, R192, 0x1 ;  /* 0x000000c05d567211 */ /* 0x001fc400078c08ff */
[----:B------:R-:W-:Y:S02]  /*cbd0*/  LEA R84, P1, R95, R192, 0x1 ;  /* 0x000000c05f547211 */ /* 0x000fe400078208ff */
[CC--:B------:R-:W-:Y:S01]  /*cbe0*/  LEA.HI.X.SX32 R87, R93.reuse, R194.reuse, 0x1, P6 ;  /* 0x000000c25d577211 */ /* 0x0c0fe200030f0eff */
[----:B------:R-:W-:Y:S01]  /*cbf0*/  VIADD R93, R93, UR4 ;  /* 0x000000045d5d7c36 */ /* 0x000fe20008000000 */
[----:B------:R-:W-:Y:S02]  /*cc00*/  LEA.HI.X.SX32 R85, R95, R194, 0x1, P1 ;  /* 0x000000c25f557211 */ /* 0x000fe400008f0eff */
[----:B------:R-:W-:Y:S01]  /*cc10*/  ISETP.LT.AND P5, PT, R152, UR5, !P0 ;  /* 0x0000000598007c0c */ /* 0x000fe2000c7a1270 */
[C---:B------:R-:W-:Y:S01]  /*cc20*/  VIADD R95, R93.reuse, UR4 ;  /* 0x000000045d5f7c36 */ /* 0x040fe20008000000 */
[----:B------:R-:W-:Y:S01]  /*cc30*/  LEA R92, P6, R93, R192, 0x1 ;  /* 0x000000c05d5c7211 */ /* 0x000fe200078c08ff */
[----:B------:R0:W-:Y:S01]  /*cc40*/  @P4 STG.E.U16 desc[UR14][R84.64], R94 ;  /* 0x0000005e54004986 */ /* 0x0001e2000c10150e */
[----:B------:R-:W-:Y:S01]  /*cc50*/  ULDC UR5, c[0x0][0x22c] ;  /* 0x00008b0000057ab9 */ /* 0x000fe20000000800 */
[----:B------:R-:W-:Y:S01]  /*cc60*/  VIADD R97, R95, UR4 ;  /* 0x000000045f617c36 */ /* 0x000fe20008000000 */
[----:B------:R-:W-:Y:S01]  /*cc70*/  LEA.HI.X.SX32 R93, R93, R194, 0x1, P6 ;  /* 0x000000c25d5d7211 */ /* 0x000fe200030f0eff */
[----:B------:R1:W-:Y:S01]  /*cc80*/  @P2 STG.E.U16 desc[UR14][R86.64], R105 ;  /* 0x0000006956002986 */ /* 0x0003e2000c10150e */
[----:B------:R-:W-:Y:S01]  /*cc90*/  ISETP.LT.AND P3, PT, R148, UR5, !P0 ;  /* 0x0000000594007c0c */ /* 0x000fe2000c761270 */
[----:B------:R-:W-:Y:S01]  /*cca0*/  ULDC UR5, c[0x0][0x22c] ;  /* 0x00008b0000057ab9 */ /* 0x000fe20000000800 */
[----:B0-----:R-:W-:-:S02]  /*ccb0*/  LEA R84, P6, R95, R192, 0x1 ;  /* 0x000000c05f547211 */ /* 0x001fc400078c08ff */
[----:B-1----:R-:W-:Y:S02]  /*ccc0*/  PRMT R87, R105, 0x7632, R87 ;  /* 0x0000763269577816 */ /* 0x002fe40000000057 */
[----:B------:R-:W-:Y:S01]  /*ccd0*/  LEA.HI.X.SX32 R85, R95, R194, 0x1, P6 ;  /* 0x000000c25f557211 */ /* 0x000fe200030f0eff */
[C---:B------:R-:W-:Y:S01]  /*cce0*/  VIADD R95, R97.reuse, UR4 ;  /* 0x00000004615f7c36 */ /* 0x040fe20008000000 */
[C---:B------:R-:W-:Y:S01]  /*ccf0*/  LEA R86, P6, R97.reuse, R192, 0x1 ;  /* 0x000000c061567211 */ /* 0x040fe200078c08ff */
[----:B------:R0:W-:Y:S01]  /*cd00*/  @P5 STG.E.U16 desc[UR14][R92.64], R87 ;  /* 0x000000575c005986 */ /* 0x0001e2000c10150e */
[----:B------:R-:W-:Y:S01]  /*cd10*/  ISETP.LT.AND P1, PT, R150, UR6, !P0 ;  /* 0x0000000696007c0c */ /* 0x000fe2000c721270 */
[----:B------:R-:W-:Y:S01]  /*cd20*/  ULDC UR6, c[0x0][0x22c] ;  /* 0x00008b0000067ab9 */ /* 0x000fe20000000800 */
[----:B------:R-:W-:Y:S01]  /*cd30*/  ISETP.LT.AND P4, PT, R146, UR5, !P0 ;  /* 0x0000000592007c0c */ /* 0x000fe2000c781270 */
[----:B------:R1:W-:Y:S01]  /*cd40*/  @P3 STG.E.U16 desc[UR14][R84.64], R106 ;  /* 0x0000006a54003986 */ /* 0x0003e2000c10150e */
[----:B------:R-:W-:Y:S01]  /*cd50*/  ULDC UR5, c[0x0][0x22c] ;  /* 0x00008b0000057ab9 */ /* 0x000fe20000000800 */
[----:B0-----:R-:W-:Y:S01]  /*cd60*/  LEA.HI.X.SX32 R87, R97, R194, 0x1, P6 ;  /* 0x000000c261577211 */ /* 0x001fe200030f0eff */
[C---:B------:R-:W-:Y:S01]  /*cd70*/  VIADD R97, R95.reuse, UR4 ;  /* 0x000000045f617c36 */ /* 0x040fe20008000000 */
[----:B------:R-:W-:-:S03]  /*cd80*/  LEA R94, P6, R95, R192, 0x1 ;  /* 0x000000c05f5e7211 */ /* 0x000fc600078c08ff */
[----:B------:R-:W-:Y:S01]  /*cd90*/  VIADD R99, R97, UR4 ;  /* 0x0000000461637c36 */ /* 0x000fe20008000000 */
[----:B-1----:R-:W-:Y:S02]  /*cda0*/  PRMT R85, R106, 0x7632, R85 ;  /* 0x000076326a557816 */ /* 0x002fe40000000055 */
[----:B------:R-:W-:Y:S02]  /*cdb0*/  LEA.HI.X.SX32 R95, R95, R194, 0x1, P6 ;  /* 0x000000c25f5f7211 */ /* 0x000fe400030f0eff */
[----:B------:R-:W-:Y:S01]  /*cdc0*/  ISETP.LT.AND P2, PT, R143, UR5, !P0 ;  /* 0x000000058f007c0c */ /* 0x000fe2000c741270 */
[----:B------:R-:W-:Y:S01]  /*cdd0*/  ULDC UR5, c[0x0][0x22c] ;  /* 0x00008b0000057ab9 */ /* 0x000fe20000000800 */
[-C--:B------:R-:W-:Y:S01]  /*cde0*/  LEA R84, P6, R99, R192.reuse, 0x1 ;  /* 0x000000c063547211 */ /* 0x080fe200078c08ff */
[----:B------:R0:W-:Y:S01]  /*cdf0*/  @P1 STG.E.U16 desc[UR14][R86.64], R85 ;  /* 0x0000005556001986 */ /* 0x0001e2000c10150e */
[----:B------:R-:W-:Y:S01]  /*ce00*/  ISETP.LT.AND P5, PT, R147, UR5, !P0 ;  /* 0x0000000593007c0c */ /* 0x000fe2000c7a1270 */
[----:B------:R-:W-:Y:S01]  /*ce10*/  ULDC UR5, c[0x0][0x22c] ;  /* 0x00008b0000057ab9 */ /* 0x000fe20000000800 */
[----:B------:R-:W-:Y:S01]  /*ce20*/  LEA R92, P1, R97, R192, 0x1 ;  /* 0x000000c0615c7211 */ /* 0x000fe200078208ff */
[----:B------:R1:W-:Y:S01]  /*ce30*/  @P4 STG.E.U16 desc[UR14][R94.64], R107 ;  /* 0x0000006b5e004986 */ /* 0x0003e2000c10150e */
[----:B------:R-:W-:Y:S01]  /*ce40*/  ISETP.LT.AND P3, PT, R145, UR5, !P0 ;  /* 0x0000000591007c0c */ /* 0x000fe2000c761270 */
[----:B------:R-:W-:Y:S01]  /*ce50*/  ULDC UR5, c[0x0][0x22c] ;  /* 0x00008b0000057ab9 */ /* 0x000fe20000000800 */
[----:B------:R-:W-:-:S02]  /*ce60*/  LEA.HI.X.SX32 R93, R97, R194, 0x1, P1 ;  /* 0x000000c2615d7211 */ /* 0x000fc400008f0eff */
[C---:B0-----:R-:W-:Y:S01]  /*ce70*/  LEA.HI.X.SX32 R85, R99.reuse, R194, 0x1, P6 ;  /* 0x000000c263557211 */ /* 0x041fe200030f0eff */
[----:B------:R-:W-:Y:S01]  /*ce80*/  VIADD R99, R99, UR4 ;  /* 0x0000000463637c36 */ /* 0x000fe20008000000 */
[----:B------:R-:W-:Y:S02]  /*ce90*/  PRMT R87, R107, 0x7632, R87 ;  /* 0x000076326b577816 */ /* 0x000fe40000000057 */
[----:B------:R-:W-:Y:S01]  /*cea0*/  ISETP.LT.AND P4, PT, R142, UR5, !P0 ;  /* 0x000000058e007c0c */ /* 0x000fe2000c781270 */
[C---:B-1----:R-:W-:Y:S01]  /*ceb0*/  VIADD R95, R99.reuse, UR4 ;  /* 0x00000004635f7c36 */ /* 0x042fe20008000000 */
[----:B------:R-:W-:Y:S01]  /*cec0*/  LEA R86, P6, R99, R192, 0x1 ;  /* 0x000000c063567211 */ /* 0x000fe200078c08ff */
[----:B------:R0:W-:Y:S01]  /*ced0*/  @P2 STG.E.U16 desc[UR14][R92.64], R87 ;  /* 0x000000575c002986 */ /* 0x0001e2000c10150e */
[----:B------:R-:W-:Y:S01]  /*cee0*/  ISETP.LT.AND P1, PT, R144, UR6, !P0 ;  /* 0x0000000690007c0c */ /* 0x000fe2000c721270 */
[----:B------:R-:W-:Y:S01]  /*cef0*/  VIADD R97, R95, UR4 ;  /* 0x000000045f617c36 */ /* 0x000fe20008000000 */
[----:B------:R-:W-:Y:S01]  /*cf00*/  ULDC UR5, c[0x0][0x22c] ;  /* 0x00008b0000057ab9 */ /* 0x000fe20000000800 */
[----:B------:R1:W-:Y:S01]  /*cf10*/  @P5 STG.E.U16 desc[UR14][R84.64], R108 ;  /* 0x0000006c54005986 */ /* 0x0003e2000c10150e */
[----:B------:R-:W-:Y:S01]  /*cf20*/  ULDC UR6, c[0x0][0x22c] ;  /* 0x00008b0000067ab9 */ /* 0x000fe20000000800 */
[----:B0-----:R-:W-:-:S02]  /*cf30*/  LEA.HI.X.SX32 R87, R99, R194, 0x1, P6 ;  /* 0x000000c263577211 */ /* 0x001fc400030f0eff */
[----:B------:R-:W-:Y:S02]  /*cf40*/  LEA R92, P6, R95, R192, 0x1 ;  /* 0x000000c05f5c7211 */ /* 0x000fe400078c08ff */
[----:B-1----:R-:W-:Y:S01]  /*cf50*/  PRMT R85, R108, 0x7632, R85 ;  /* 0x000076326c557816 */ /* 0x002fe20000000055 */
[----:B------:R-:W-:Y:S01]  /*cf60*/  VIADD R99, R97, UR4 ;  /* 0x0000000461637c36 */ /* 0x000fe20008000000 */
[----:B------:R-:W-:-:S03]  /*cf70*/  LEA.HI.X.SX32 R93, R95, R194, 0x1, P6 ;  /* 0x000000c25f5d7211 */ /* 0x000fc600030f0eff */
[----:B------:R0:W-:Y:S04]  /*cf80*/  @P3 STG.E.U16 desc[UR14][R86.64], R85 ;  /* 0x0000005556003986 */ /* 0x0001e8000c10150e */
[----:B------:R1:W-:Y:S01]  /*cf90*/  @P4 STG.E.U16 desc[UR14][R92.64], R109 ;  /* 0x0000006d5c004986 */ /* 0x0003e2000c10150e */
[-C--:B------:R-:W-:Y:S02]  /*cfa0*/  LEA R94, P4, R99, R192.reuse, 0x1 ;  /* 0x000000c0635e7211 */ /* 0x080fe400078808ff */
[----:B------:R-:W-:Y:S02]  /*cfb0*/  LEA R84, P6, R97, R192, 0x1 ;  /* 0x000000c061547211 */ /* 0x000fe400078c08ff */
[CC--:B------:R-:W-:Y:S01]  /*cfc0*/  LEA.HI.X.SX32 R95, R99.reuse, R194.reuse, 0x1, P4 ;  /* 0x000000c2635f7211 */ /* 0x0c0fe200020f0eff */
[----:B------:R-:W-:Y:S01]  /*cfd0*/  VIADD R99, R99, UR4 ;  /* 0x0000000463637c36 */ /* 0x000fe20008000000 */
[----:B0-----:R-:W-:-:S03]  /*cfe0*/  LEA.HI.X.SX32 R85, R97, R194, 0x1, P6 ;  /* 0x000000c261557211 */ /* 0x001fc600030f0eff */
[----:B------:R-:W-:Y:S01]  /*cff0*/  VIADD R97, R99, UR4 ;  /* 0x0000000463617c36 */ /* 0x000fe20008000000 */
[----:B------:R-:W-:Y:S01]  /*d000*/  ISETP.LT.AND P2, PT, R137, UR5, !P0 ;  /* 0x0000000589007c0c */ /* 0x000fe2000c741270 */
[----:B------:R-:W-:Y:S01]  /*d010*/  ULDC UR5, c[0x0][0x22c] ;  /* 0x00008b0000057ab9 */ /* 0x000fe20000000800 */
[----:B------:R-:W-:Y:S02]  /*d020*/  PRMT R87, R109, 0x7632, R87 ;  /* 0x000076326d577816 */ /* 0x000fe40000000057 */
[----:B------:R-:W-:Y:S01]  /*d030*/  ISETP.LT.AND P5, PT, R139, UR5, !P0 ;  /* 0x000000058b007c0c */ /* 0x000fe2000c7a1270 */
[----:B------:R-:W-:Y:S01]  /*d040*/  ULDC UR5, c[0x0][0x22c] ;  /* 0x00008b0000057ab9 */ /* 0x000fe20000000800 */
[-C--:B-1----:R-:W-:Y:S01]  /*d050*/  LEA R92, P6, R97, R192.reuse, 0x1 ;  /* 0x000000c0615c7211 */ /* 0x082fe200078c08ff */
[----:B------:R0:W-:Y:S01]  /*d060*/  @P1 STG.E.U16 desc[UR14][R84.64], R87 ;  /* 0x0000005754001986 */ /* 0x0001e2000c10150e */
[----:B------:R-:W-:Y:S01]  /*d070*/  ISETP.LT.AND P3, PT, R141, UR5, !P0 ;  /* 0x000000058d007c0c */ /* 0x000fe2000c761270 */
[----:B------:R-:W-:Y:S01]  /*d080*/  ULDC UR5, c[0x0][0x22c] ;  /* 0x00008b0000057ab9 */ /* 0x000fe20000000800 */
[----:B------:R-:W-:-:S02]  /*d090*/  LEA R86, P1, R99, R192, 0x1 ;  /* 0x000000c063567211 */ /* 0x000fc400078208ff */
[CC--:B------:R-:W-:Y:S01]  /*d0a0*/  LEA.HI.X.SX32 R93, R97.reuse, R194.reuse, 0x1, P6 ;  /* 0x000000c2615d7211 */ /* 0x0c0fe200030f0eff */
[----:B------:R-:W-:Y:S01]  /*d0b0*/  VIADD R97, R97, UR4 ;  /* 0x0000000461617c36 */ /* 0x000fe20008000000 */
[----:B------:R-:W-:Y:S01]  /*d0c0*/  ISETP.LT.AND P4, PT, R140, UR5, !P0 ;  /* 0x000000058c007c0c */ /* 0x000fe2000c781270 */
[----:B------:R1:W-:Y:S01]  /*d0d0*/  @P2 STG.E.U16 desc[UR14][R94.64], R110 ;  /* 0x0000006e5e002986 */ /* 0x0003e2000c10150e */
[----:B------:R-:W-:Y:S01]  /*d0e0*/  ULDC UR5, c[0x0][0x22c] ;  /* 0x00008b0000057ab9 */ /* 0x000fe20000000800 */
[----:B0-----:R-:W-:Y:S02]  /*d0f0*/  PRMT R85, R110, 0x7632, R85 ;  /* 0x000076326e557816 */ /* 0x001fe40000000055 */
[----:B------:R-:W-:Y:S02]  /*d100*/  LEA.HI.X.SX32 R87, R99, R194, 0x1, P1 ;  /* 0x000000c263577211 */ /* 0x000fe400008f0eff */
[C---:B------:R-:W-:Y:S02]  /*d110*/  LEA R84, P6, R97.reuse, R192, 0x1 ;  /* 0x000000c061547211 */ /* 0x040fe400078c08ff */
[----:B------:R-:W-:Y:S01]  /*d120*/  ISETP.LT.AND P2, PT, R136, UR5, !P0 ;  /* 0x0000000588007c0c */ /* 0x000fe2000c741270 */
[C---:B-1----:R-:W-:Y:S01]  /*d130*/  VIADD R95, R97.reuse, UR4 ;  /* 0x00000004615f7c36 */ /* 0x042fe20008000000 */
[----:B------:R0:W-:Y:S01]  /*d140*/  @P5 STG.E.U16 desc[UR14][R86.64], R85 ;  /* 0x0000005556005986 */ /* 0x0001e2000c10150e */
[----:B------:R-:W-:Y:S01]  /*d150*/  ISETP.LT.AND P1, PT, R138, UR6, !P0 ;  /* 0x000000068a007c0c */ /* 0x000fe2000c721270 */
[----:B------:R-:W-:Y:S01]  /*d160*/  ULDC UR5, c[0x0][0x22c] ;  /* 0x00008b0000057ab9 */ /* 0x000fe20000000800 */
[----:B------:R-:W-:Y:S01]  /*d170*/  ULDC UR6, c[0x0][0x22c] ;  /* 0x00008b0000067ab9 */ /* 0x000fe20000000800 */
[----:B------:R1:W-:Y:S01]  /*d180*/  @P3 STG.E.U16 desc[UR14][R92.64], R111 ;  /* 0x0000006f5c003986 */ /* 0x0003e2000c10150e */
[----:B0-----:R-:W-:Y:S01]  /*d190*/  LEA.HI.X.SX32 R85, R97, R194, 0x1, P6 ;  /* 0x000000c261557211 */ /* 0x001fe200030f0eff */
[C---:B------:R-:W-:Y:S01]  /*d1a0*/  VIADD R97, R95.reuse, UR4 ;  /* 0x000000045f617c36 */ /* 0x040fe20008000000 */
[----:B------:R-:W-:-:S02]  /*d1b0*/  LEA R86, P6, R95, R192, 0x1 ;  /* 0x000000c05f567211 */ /* 0x000fc400078c08ff */
        /* <DEDUP_REMOVED lines=9> */
[----:B------:R-:W-:Y:S01]  /*d250*/  ISETP.LT.AND P5, PT, R131, UR5, !P0 ;  /* 0x0000000583007c0c */ /* 0x000fe2000c7a1270 */
[----:B------:R-:W-:Y:S01]  /*d260*/  ULDC UR5, c[0x0][0x22c] ;  /* 0x00008b0000057ab9 */ /* 0x000fe20000000800 */
[----:B0-----:R-:W-:Y:S01]  /*d270*/  LEA.HI.X.SX32 R93, R97, R194, 0x1, P6 ;  /* 0x000000c2615d7211 */ /* 0x001fe200030f0eff */
[----:B------:R-:W-:Y:S01]  /*d280*/  VIADD R97, R99, UR4 ;  /* 0x0000000463617c36 */ /* 0x000fe20008000000 */
[----:B------:R-:W-:-:S02]  /*d290*/  PRMT R85, R44, 0x7632, R85 ;  /* 0x000076322c557816 */ /* 0x000fc40000000055 */
[----:B------:R-:W-:Y:S01]  /*d2a0*/  ISETP.LT.AND P3, PT, R133, UR5, !P0 ;  /* 0x0000000585007c0c */ /* 0x000fe2000c761270 */
[----:B------:R-:W-:Y:S01]  /*d2b0*/  ULDC UR5, c[0x0][0x22c] ;  /* 0x00008b0000057ab9 */ /* 0x000fe20000000800 */
[----:B-1----:R-:W-:Y:S01]  /*d2c0*/  LEA R86, P6, R97, R192, 0x1 ;  /* 0x000000c061567211 */ /* 0x002fe200078c08ff */
[----:B------:R0:W-:Y:S01]  /*d2d0*/  @P1 STG.E.U16 desc[UR14][R92.64], R85 ;  /* 0x000000555c001986 */ /* 0x0001e2000c10150e */
[----:B------:R-:W-:Y:S01]  /*d2e0*/  ISETP.LT.AND P4, PT, R135, UR5, !P0 ;  /* 0x0000000587007c0c */ /* 0x000fe2000c781270 */
[----:B------:R-:W-:Y:S01]  /*d2f0*/  ULDC UR5, c[0x0][0x22c] ;  /* 0x00008b0000057ab9 */ /* 0x000fe20000000800 */
[C---:B------:R-:W-:Y:S01]  /*d300*/  LEA.HI.X.SX32 R87, R97.reuse, R194, 0x1, P6 ;  /* 0x000000c261577211 */ /* 0x040fe200030f0eff */
[----:B------:R-:W-:Y:S01]  /*d310*/  VIADD R97, R97, UR4 ;  /* 0x0000000461617c36 */ /* 0x000fe20008000000 */
[-C--:B------:R-:W-:Y:S01]  /*d320*/  LEA R84, P1, R99, R192.reuse, 0x1 ;  /* 0x000000c063547211 */ /* 0x080fe200078208ff */
[----:B------:R1:W-:Y:S01]  /*d330*/  @P5 STG.E.U16 desc[UR14][R94.64], R45 ;  /* 0x0000002d5e005986 */ /* 0x0003e2000c10150e */
[----:B------:R-:W-:Y:S01]  /*d340*/  ISETP.LT.AND P2, PT, R134, UR5, !P0 ;  /* 0x0000000586007c0c */ /* 0x000fe2000c741270 */
[----:B------:R-:W-:Y:S01]  /*d350*/  ULDC UR5, c[0x0][0x22c] ;  /* 0x00008b0000057ab9 */ /* 0x000fe20000000800 */
[----:B------:R-:W-:-:S02]  /*d360*/  LEA R44, P6, R97, R192, 0x1 ;  /* 0x000000c0612c7211 */ /* 0x000fc400078c08ff */
[-C--:B0-----:R-:W-:Y:S01]  /*d370*/  LEA.HI.X.SX32 R85, R99, R194.reuse, 0x1, P1 ;  /* 0x000000c263557211 */ /* 0x081fe200008f0eff */
[----:B------:R-:W-:Y:S01]  /*d380*/  VIADD R93, R97, UR4 ;  /* 0x00000004615d7c36 */ /* 0x000fe20008000000 */
[----:B------:R-:W-:Y:S01]  /*d390*/  ISETP.LT.AND P5, PT, R130, UR5, !P0 ;  /* 0x0000000582007c0c */ /* 0x000fe2000c7a1270 */
[----:B------:R-:W-:Y:S01]  /*d3a0*/  ULDC UR5, c[0x0][0x22c] ;  /* 0x00008b0000057ab9 */ /* 0x000fe20000000800 */
[----:B-1----:R-:W-:Y:S02]  /*d3b0*/  PRMT R95, R45, 0x7632, R95 ;  /* 0x000076322d5f7816 */ /* 0x002fe4000000005f */
[----:B------:R-:W-:-:S03]  /*d3c0*/  LEA.HI.X.SX32 R45, R97, R194, 0x1, P6 ;  /* 0x000000c2612d7211 */ /* 0x000fc600030f0eff */
[----:B------:R0:W-:Y:S04]  /*d3d0*/  @P3 STG.E.U16 desc[UR14][R84.64], R95 ;  /* 0x0000005f54003986 */ /* 0x0001e8000c10150e */
[----:B------:R1:W-:Y:S01]  /*d3e0*/  @P4 STG.E.U16 desc[UR14][R86.64], R46 ;  /* 0x0000002e56004986 */ /* 0x0003e2000c10150e */
[C---:B0-----:R-:W-:Y:S01]  /*d3f0*/  LEA R84, P6, R93.reuse, R192, 0x1 ;  /* 0x000000c05d547211 */ /* 0x041fe200078c08ff */
[----:B------:R-:W-:Y:S01]  /*d400*/  VIADD R95, R93, UR4 ;  /* 0x000000045d5f7c36 */ /* 0x000fe20008000000 */
[----:B-1----:R-:W-:-:S03]  /*d410*/  PRMT R87, R46, 0x7632, R87 ;  /* 0x000076322e577816 */ /* 0x002fc60000000057 */
[----:B------:R-:W-:Y:S01]  /*d420*/  VIADD R97, R95, UR4 ;  /* 0x000000045f617c36 */ /* 0x000fe20008000000 */
[----:B------:R-:W-:Y:S01]  /*d430*/  LEA.HI.X.SX32 R85, R93, R194, 0x1, P6 ;  /* 0x000000c25d557211 */ /* 0x000fe200030f0eff */
[----:B------:R-:W-:Y:S04]  /*d440*/  @P2 STG.E.U16 desc[UR14][R44.64], R87 ;  /* 0x000000572c002986 */ /* 0x000fe8000c10150e */
[----:B------:R0:W-:Y:S01]  /*d450*/  @P5 STG.E.U16 desc[UR14][R84.64], R47 ;  /* 0x0000002f54005986 */ /* 0x0001e2000c10150e */
[C---:B------:R-:W-:Y:S02]  /*d460*/  LEA R92, P5, R97.reuse, R192, 0x1 ;  /* 0x000000c0615c7211 */ /* 0x040fe400078a08ff */
[----:B------:R-:W-:Y:S01]  /*d470*/  ISETP.LT.AND P1, PT, R132, UR6, !P0 ;  /* 0x0000000684007c0c */ /* 0x000fe2000c721270 */
[----:B------:R-:W-:Y:S01]  /*d480*/  ULDC UR6, c[0x0][0x22c] ;  /* 0x00008b0000067ab9 */ /* 0x000fe20000000800 */
[C---:B------:R-:W-:Y:S01]  /*d490*/  LEA.HI.X.SX32 R93, R97.reuse, R194, 0x1, P5 ;  /* 0x000000c2615d7211 */ /* 0x040fe200028f0eff */
[----:B------:R-:W-:Y:S01]  /*d4a0*/  VIADD R97, R97, UR4 ;  /* 0x0000000461617c36 */ /* 0x000fe20008000000 */
[----:B------:R-:W-:Y:S01]  /*d4b0*/  ISETP.LT.AND P3, PT, R125, UR5, !P0 ;  /* 0x000000057d007c0c */ /* 0x000fe2000c761270 */
[----:B------:R-:W-:Y:S01]  /*d4c0*/  ULDC UR5, c[0x0][0x22c] ;  /* 0x00008b0000057ab9 */ /* 0x000fe20000000800 */
[----:B------:R-:W-:Y:S01]  /*d4d0*/  LEA R86, P6, R95, R192, 0x1 ;  /* 0x000000c05f567211 */ /* 0x000fe200078c08ff */
[----:B0-----:R-:W-:Y:S01]  /*d4e0*/  VIADD R85, R97, UR4 ;  /* 0x0000000461557c36 */ /* 0x001fe20008000000 */
[----:B------:R-:W-:-:S02]  /*d4f0*/  PRMT R45, R47, 0x7632, R45 ;  /* 0x000076322f2d7816 */ /* 0x000fc4000000002d */
[----:B------:R-:W-:Y:S02]  /*d500*/  LEA.HI.X.SX32 R87, R95, R194, 0x1, P6 ;  /* 0x000000c25f577211 */ /* 0x000fe400030f0eff */
[----:B------:R-:W-:Y:S01]  /*d510*/  ISETP.LT.AND P4, PT, R127, UR5, !P0 ;  /* 0x000000057f007c0c */ /* 0x000fe2000c781270 */
[----:B------:R-:W-:Y:S01]  /*d520*/  ULDC UR5, c[0x0][0x22c] ;  /* 0x00008b0000057ab9 */ /* 0x000fe20000000800 */
[-C--:B------:R-:W-:Y:S01]  /*d530*/  LEA R46, P6, R85, R192.reuse, 0x1 ;  /* 0x000000c0552e7211 */ /* 0x080fe200078c08ff */
[----:B------:R0:W-:Y:S01]  /*d540*/  @P1 STG.E.U16 desc[UR14][R86.64], R45 ;  /* 0x0000002d56001986 */ /* 0x0001e2000c10150e */
[----:B------:R-:W-:Y:S01]  /*d550*/  ISETP.LT.AND P2, PT, R129, UR5, !P0 ;  /* 0x0000000581007c0c */ /* 0x000fe2000c741270 */
[----:B------:R-:W-:Y:S01]  /*d560*/  ULDC UR5, c[0x0][0x22c] ;  /* 0x00008b0000057ab9 */ /* 0x000fe20000000800 */
[----:B------:R-:W-:Y:S02]  /*d570*/  LEA R44, P1, R97, R192, 0x1 ;  /* 0x000000c0612c7211 */ /* 0x000fe400078208ff */
[CC--:B------:R-:W-:Y:S01]  /*d580*/  LEA.HI.X.SX32 R47, R85.reuse, R194.reuse, 0x1, P6 ;  /* 0x000000c2552f7211 */ /* 0x0c0fe200030f0eff */
[----:B------:R-:W-:Y:S01]  /*d590*/  VIADD R85, R85, UR4 ;  /* 0x0000000455557c36 */ /* 0x000fe20008000000 */
[----:B------:R1:W-:Y:S01]  /*d5a0*/  @P3 STG.E.U16 desc[UR14][R92.64], R48 ;  /* 0x000000305c003986 */ /* 0x0003e2000c10150e */
[----:B------:R-:W-:Y:S01]  /*d5b0*/  ISETP.LT.AND P5, PT, R128, UR5, !P0 ;  /* 0x0000000580007c0c */ /* 0x000fe2000c7a1270 */
[----:B------:R-:W-:Y:S01]  /*d5c0*/  ULDC UR5, c[0x0][0x22c] ;  /* 0x00008b0000057ab9 */ /* 0x000fe20000000800 */
[----:B0-----:R-:W-:Y:S01]  /*d5d0*/  LEA.HI.X.SX32 R45, R97, R194, 0x1, P1 ;  /* 0x000000c2612d7211 */ /* 0x001fe200008f0eff */
[C---:B------:R-:W-:Y:S01]  /*d5e0*/  VIADD R87, R85.reuse, UR4 ;  /* 0x0000000455577c36 */ /* 0x040fe20008000000 */
[----:B------:R-:W-:-:S02]  /*d5f0*/  LEA R84, P6, R85, R192, 0x1 ;  /* 0x000000c055547211 */ /* 0x000fc400078c08ff */
[----:B-1----:R-:W-:Y:S02]  /*d600*/  PRMT R93, R48, 0x7632, R93 ;  /* 0x00007632305d7816 */ /* 0x002fe4000000005d */
[----:B------:R-:W-:Y:S01]  /*d610*/  ISETP.LT.AND P3, PT, R124, UR5, !P0 ;  /* 0x000000057c007c0c */ /* 0x000fe2000c761270 */
[----:B------:R-:W-:Y:S02]  /*d620*/  ULDC UR5, c[0x0][0x22c] ;  /* 0x00008b0000057ab9 */ /* 0x000fe40000000800 */
[----:B------:R0:W-:Y:S01]  /*d630*/  @P4 STG.E.U16 desc[UR14][R44.64], R93 ;  /* 0x0000005d2c004986 */ /* 0x0001e2000c10150e */
[----:B------:R-:W-:-:S03]  /*d640*/  LEA.HI.X.SX32 R85, R85, R194, 0x1, P6 ;  /* 0x000000c255557211 */ /* 0x000fc600030f0eff */
[----:B------:R1:W-:Y:S01]  /*d650*/  @P2 STG.E.U16 desc[UR14][R46.64], R49 ;  /* 0x000000312e002986 */ /* 0x0003e2000c10150e */
[----:B------:R-:W-:Y:S01]  /*d660*/  ISETP.LT.AND P1, PT, R126, UR6, !P0 ;  /* 0x000000067e007c0c */ /* 0x000fe2000c721270 */
[----:B------:R-:W-:Y:S01]  /*d670*/  ULDC UR6, c[0x0][0x22c] ;  /* 0x00008b0000067ab9 */ /* 0x000fe20000000800 */
[C---:B0-----:R-:W-:Y:S01]  /*d680*/  VIADD R93, R87.reuse, UR4 ;  /* 0x00000004575d7c36 */ /* 0x041fe20008000000 */
[----:B------:R-:W-:Y:S02]  /*d690*/  LEA R44, P6, R87, R192, 0x1 ;  /* 0x000000c0572c7211 */ /* 0x000fe400078c08ff */
[----:B-1----:R-:W-:Y:S01]  /*d6a0*/  PRMT R47, R49, 0x7632, R47 ;  /* 0x00007632312f7816 */ /* 0x002fe2000000002f */
[----:B------:R-:W-:Y:S01]  /*d6b0*/  VIADD R49, R93, UR4 ;  /* 0x000000045d317c36 */ /* 0x000fe20008000000 */
[----:B------:R-:W-:Y:S02]  /*d6c0*/  LEA.HI.X.SX32 R45, R87, R194, 0x1, P6 ;  /* 0x000000c2572d7211 */ /* 0x000fe400030f0eff */
[----:B------:R-:W-:Y:S01]  /*d6d0*/  LEA R46, P6, R93, R192, 0x1 ;  /* 0x000000c05d2e7211 */ /* 0x000fe200078c08ff */
[----:B------:R-:W-:Y:S01]  /*d6e0*/  VIADD R87, R49, UR4 ;  /* 0x0000000431577c36 */ /* 0x000fe20008000000 */
[----:B------:R0:W-:Y:S01]  /*d6f0*/  @P5 STG.E.U16 desc[UR14][R84.64], R47 ;  /* 0x0000002f54005986 */ /* 0x0001e2000c10150e */
[----:B------:R-:W-:Y:S01]  /*d700*/  ISETP.LT.AND P4, PT, R122, UR5, !P0 ;  /* 0x000000057a007c0c */ /* 0x000fe2000c781270 */
[----:B------:R-:W-:-:S02]  /*d710*/  ULDC UR5, c[0x0][0x22c] ;  /* 0x00008b0000057ab9 */ /* 0x000fc40000000800 */
[----:B------:R1:W-:Y:S01]  /*d720*/  @P3 STG.E.U16 desc[UR14][R44.64], R50 ;  /* 0x000000322c003986 */ /* 0x0003e2000c10150e */
[----:B------:R-:W-:Y:S01]  /*d730*/  ISETP.LT.AND P2, PT, R119, UR5, !P0 ;  /* 0x0000000577007c0c */ /* 0x000fe2000c741270 */
[----:B------:R-:W-:Y:S01]  /*d740*/  ULDC UR5, c[0x0][0x22c] ;  /* 0x00008b0000057ab9 */ /* 0x000fe20000000800 */
[----:B0-----:R-:W-:Y:S01]  /*d750*/  LEA.HI.X.SX32 R47, R93, R194, 0x1, P6 ;  /* 0x000000c25d2f7211 */ /* 0x001fe200030f0eff */
[----:B------:R-:W-:Y:S01]  /*d760*/  VIADD R93, R87, UR4 ;  /* 0x00000004575d7c36 */ /* 0x000fe20008000000 */
[C---:B------:R-:W-:Y:S02]  /*d770*/  LEA R48, P6, R49.reuse, R192, 0x1 ;  /* 0x000000c031307211 */ /* 0x040fe400078c08ff */
[----:B-1----:R-:W-:Y:S02]  /*d780*/  PRMT R45, R50, 0x7632, R45 ;  /* 0x00007632322d7816 */ /* 0x002fe4000000002d */
[----:B------:R-:W-:Y:S02]  /*d790*/  LEA.HI.X.SX32 R49, R49, R194, 0x1, P6 ;  /* 0x000000c231317211 */ /* 0x000fe400030f0eff */
        /* <DEDUP_REMOVED lines=25> */
[----:B------:R-:W-:Y:S02]  /*d930*/  LEA.HI.X.SX32 R49, R49, R194, 0x1, P6 ;  /* 0x000000c231317211 */ /* 0x000fe400030f0eff */
[-C--:B------:R-:W-:Y:S01]  /*d940*/  LEA R44, P6, R51, R192.reuse, 0x1 ;  /* 0x000000c0332c7211 */ /* 0x080fe200078c08ff */
[----:B------:R0:W-:Y:S04]  /*d950*/  @P3 STG.E.U16 desc[UR14][R46.64], R45 ;  /* 0x0000002d2e003986 */ /* 0x0001e8000c10150e */
[----:B------:R1:W-:Y:S01]  /*d960*/  @P4 STG.E.U16 desc[UR14][R48.64], R53 ;  /* 0x0000003530004986 */ /* 0x0003e2000c10150e */
[----:B------:R-:W-:-:S02]  /*d970*/  LEA R50, P4, R85, R192, 0x1 ;  /* 0x000000c055327211 */ /* 0x000fc400078808ff */
[----:B------:R-:W-:Y:S01]  /*d980*/  ISETP.LT.AND P2, PT, R113, UR5, !P0 ;  /* 0x0000000571007c0c */ /* 0x000fe2000c741270 */
[----:B------:R-:W-:Y:S01]  /*d990*/  ULDC UR5, c[0x0][0x22c] ;  /* 0x00008b0000057ab9 */ /* 0x000fe20000000800 */
[-C--:B0-----:R-:W-:Y:S02]  /*d9a0*/  LEA.HI.X.SX32 R45, R51, R194.reuse, 0x1, P6 ;  /* 0x000000c2332d7211 */ /* 0x081fe400030f0eff */
[C---:B------:R-:W-:Y:S01]  /*d9b0*/  LEA.HI.X.SX32 R51, R85.reuse, R194, 0x1, P4 ;  /* 0x000000c255337211 */ /* 0x040fe200020f0eff */
[----:B------:R-:W-:Y:S01]  /*d9c0*/  VIADD R85, R85, UR4 ;  /* 0x0000000455557c36 */ /* 0x000fe20008000000 */
[----:B------:R-:W-:Y:S02]  /*d9d0*/  PRMT R47, R53, 0x7632, R47 ;  /* 0x00007632352f7816 */ /* 0x000fe4000000002f */
[----:B------:R-:W-:Y:S01]  /*d9e0*/  ISETP.LT.AND P5, PT, R115, UR5, !P0 ;  /* 0x0000000573007c0c */ /* 0x000fe2000c7a1270 */
[C---:B-1----:R-:W-:Y:S01]  /*d9f0*/  VIADD R53, R85.reuse, UR4 ;  /* 0x0000000455357c36 */ /* 0x042fe20008000000 */
[----:B------:R-:W-:Y:S01]  /*da00*/  ULDC UR5, c[0x0][0x22c] ;  /* 0x00008b0000057ab9 */ /* 0x000fe20000000800 */
[----:B------:R0:W-:Y:S01]  /*da10*/  @P1 STG.E.U16 desc[UR14][R44.64], R47 ;  /* 0x0000002f2c001986 */ /* 0x0001e2000c10150e */
[----:B------:R-:W-:-:S02]  /*da20*/  LEA R46, P1, R85, R192, 0x1 ;  /* 0x000000c0552e7211 */ /* 0x000fc400078208ff */
[----:B------:R-:W-:Y:S01]  /*da30*/  ISETP.LT.AND P3, PT, R117, UR5, !P0 ;  /* 0x0000000575007c0c */ /* 0x000fe2000c761270 */
[----:B------:R-:W-:Y:S01]  /*da40*/  ULDC UR5, c[0x0][0x22c] ;  /* 0x00008b0000057ab9 */ /* 0x000fe20000000800 */
[C---:B------:R-:W-:Y:S02]  /*da50*/  LEA R48, P6, R53.reuse, R192, 0x1 ;  /* 0x000000c035307211 */ /* 0x040fe400078c08ff */
[----:B------:R-:W-:Y:S01]  /*da60*/  ISETP.LT.AND P4, PT, R116, UR5, !P0 ;  /* 0x0000000574007c0c */ /* 0x000fe2000c781270 */
[----:B------:R-:W-:Y:S01]  /*da70*/  ULDC UR5, c[0x0][0x22c] ;  /* 0x00008b0000057ab9 */ /* 0x000fe20000000800 */
[-C--:B------:R-:W-:Y:S01]  /*da80*/  LEA.HI.X.SX32 R49, R53, R194.reuse, 0x1, P6 ;  /* 0x000000c235317211 */ /* 0x080fe200030f0eff */
[----:B------:R1:W-:Y:S01]  /*da90*/  @P2 STG.E.U16 desc[UR14][R50.64], R54 ;  /* 0x0000003632002986 */ /* 0x0003e2000c10150e */
[----:B0-----:R-:W-:Y:S02]  /*daa0*/  PRMT R45, R54, 0x7632, R45 ;  /* 0x00007632362d7816 */ /* 0x001fe4000000002d */
[----:B------:R-:W-:Y:S01]  /*dab0*/  LEA.HI.X.SX32 R47, R85, R194, 0x1, P1 ;  /* 0x000000c2552f7211 */ /* 0x000fe200008f0eff */
[----:B------:R-:W-:Y:S01]  /*dac0*/  VIADD R53, R53, UR4 ;  /* 0x0000000435357c36 */ /* 0x000fe20008000000 */
[----:B------:R-:W-:Y:S01]  /*dad0*/  ISETP.LT.AND P2, PT, R112, UR5, !P0 ;  /* 0x0000000570007c0c */ /* 0x000fe2000c741270 */
[----:B------:R-:W-:-:S02]  /*dae0*/  ULDC UR5, c[0x0][0x22c] ;  /* 0x00008b0000057ab9 */ /* 0x000fc40000000800 */
[----:B------:R0:W-:Y:S01]  /*daf0*/  @P5 STG.E.U16 desc[UR14][R46.64], R45 ;  /* 0x0000002d2e005986 */ /* 0x0001e2000c10150e */
[----:B------:R-:W-:Y:S01]  /*db00*/  ISETP.LT.AND P5, PT, R43, UR5, !P0 ;  /* 0x000000052b007c0c */ /* 0x000fe2000c7a1270 */
[C---:B------:R-:W-:Y:S01]  /*db10*/  VIADD R43, R53.reuse, UR4 ;  /* 0x00000004352b7c36 */ /* 0x040fe20008000000 */
[----:B------:R-:W-:Y:S01]  /*db20*/  LEA R44, P6, R53, R192, 0x1 ;  /* 0x000000c0352c7211 */ /* 0x000fe200078c08ff */
[----:B------:R2:W-:Y:S01]  /*db30*/  @P3 STG.E.U16 desc[UR14][R48.64], R55 ;  /* 0x0000003730003986 */ /* 0x0005e2000c10150e */
[----:B------:R-:W-:Y:S01]  /*db40*/  ISETP.LT.AND P1, PT, R114, UR6, !P0 ;  /* 0x0000000672007c0c */ /* 0x000fe2000c721270 */
[----:B-1----:R-:W-:Y:S01]  /*db50*/  VIADD R51, R43, UR4 ;  /* 0x000000042b337c36 */ /* 0x002fe20008000000 */
[----:B------:R-:W-:Y:S01]  /*db60*/  ULDC UR5, c[0x0][0x22c] ;  /* 0x00008b0000057ab9 */ /* 0x000fe20000000800 */
[----:B------:R-:W-:Y:S01]  /*db70*/  ULDC UR6, c[0x0][0x22c] ;  /* 0x00008b0000067ab9 */ /* 0x000fe20000000800 */
[----:B0-----:R-:W-:Y:S02]  /*db80*/  LEA.HI.X.SX32 R45, R53, R194, 0x1, P6 ;  /* 0x000000c2352d7211 */ /* 0x001fe400030f0eff */
[----:B------:R-:W-:-:S02]  /*db90*/  LEA R46, P6, R43, R192, 0x1 ;  /* 0x000000c02b2e7211 */ /* 0x000fc400078c08ff */
[----:B--2---:R-:W-:Y:S02]  /*dba0*/  PRMT R49, R55, 0x7632, R49 ;  /* 0x0000763237317816 */ /* 0x004fe40000000031 */
[----:B------:R-:W-:Y:S01]  /*dbb0*/  LEA.HI.X.SX32 R47, R43, R194, 0x1, P6 ;  /* 0x000000c22b2f7211 */ /* 0x000fe200030f0eff */
[C---:B------:R-:W-:Y:S01]  /*dbc0*/  VIADD R43, R51.reuse, UR4 ;  /* 0x00000004332b7c36 */ /* 0x040fe20008000000 */
[-C--:B------:R-:W-:Y:S01]  /*dbd0*/  LEA R48, P6, R51, R192.reuse, 0x1 ;  /* 0x000000c033307211 */ /* 0x080fe200078c08ff */
[----:B------:R0:W-:Y:S04]  /*dbe0*/  @P4 STG.E.U16 desc[UR14][R44.64], R49 ;  /* 0x000000312c004986 */ /* 0x0001e8000c10150e */
[----:B------:R1:W-:Y:S01]  /*dbf0*/  @P2 STG.E.U16 desc[UR14][R46.64], R56 ;  /* 0x000000382e002986 */ /* 0x0003e2000c10150e */
[----:B------:R-:W-:-:S02]  /*dc00*/  LEA R50, P2, R43, R192, 0x1 ;  /* 0x000000c02b327211 */ /* 0x000fc400078408ff */
[-C--:B0-----:R-:W-:Y:S02]  /*dc10*/  LEA.HI.X.SX32 R49, R51, R194.reuse, 0x1, P6 ;  /* 0x000000c233317211 */ /* 0x081fe400030f0eff */
[C---:B------:R-:W-:Y:S01]  /*dc20*/  LEA.HI.X.SX32 R51, R43.reuse, R194, 0x1, P2 ;  /* 0x000000c22b337211 */ /* 0x040fe200010f0eff */
[----:B------:R-:W-:Y:S01]  /*dc30*/  VIADD R43, R43, UR4 ;  /* 0x000000042b2b7c36 */ /* 0x000fe20008000000 */
[----:B------:R-:W-:Y:S02]  /*dc40*/  PRMT R45, R56, 0x7632, R45 ;  /* 0x00007632382d7816 */ /* 0x000fe4000000002d */
[----:B------:R-:W-:Y:S01]  /*dc50*/  ISETP.LT.AND P3, PT, R89, UR5, !P0 ;  /* 0x0000000559007c0c */ /* 0x000fe2000c761270 */
[C---:B------:R-:W-:Y:S01]  /*dc60*/  VIADD R53, R43.reuse, UR4 ;  /* 0x000000042b357c36 */ /* 0x040fe20008000000 */
[----:B------:R-:W-:Y:S01]  /*dc70*/  ULDC UR5, c[0x0][0x22c] ;  /* 0x00008b0000057ab9 */ /* 0x000fe20000000800 */
[----:B------:R0:W-:Y:S01]  /*dc80*/  @P1 STG.E.U16 desc[UR14][R48.64], R45 ;  /* 0x0000002d30001986 */ /* 0x0001e2000c10150e */
[----:B------:R-:W-:-:S02]  /*dc90*/  LEA R44, P1, R43, R192, 0x1 ;  /* 0x000000c02b2c7211 */ /* 0x000fc400078208ff */
[----:B------:R-:W-:Y:S01]  /*dca0*/  ISETP.LT.AND P4, PT, R91, UR5, !P0 ;  /* 0x000000055b007c0c */ /* 0x000fe2000c781270 */
[----:B------:R-:W-:Y:S01]  /*dcb0*/  ULDC UR5, c[0x0][0x22c] ;  /* 0x00008b0000057ab9 */ /* 0x000fe20000000800 */
[C---:B-1----:R-:W-:Y:S02]  /*dcc0*/  LEA R46, P6, R53.reuse, R192, 0x1 ;  /* 0x000000c0352e7211 */ /* 0x042fe400078c08ff */
[----:B------:R-:W-:Y:S01]  /*dcd0*/  ISETP.LT.AND P2, PT, R90, UR5, !P0 ;  /* 0x000000055a007c0c */ /* 0x000fe2000c741270 */
[----:B------:R-:W-:Y:S01]  /*dce0*/  ULDC UR5, c[0x0][0x22c] ;  /* 0x00008b0000057ab9 */ /* 0x000fe20000000800 */
[-C--:B------:R-:W-:Y:S01]  /*dcf0*/  LEA.HI.X.SX32 R47, R53, R194.reuse, 0x1, P6 ;  /* 0x000000c2352f7211 */ /* 0x080fe200030f0eff */
[----:B------:R-:W-:Y:S01]  /*dd00*/  @P5 STG.E.U16 desc[UR14][R50.64], R57 ;  /* 0x0000003932005986 */ /* 0x000fe2000c10150e */
        /* <DEDUP_REMOVED lines=9> */
[----:B------:R-:W-:Y:S01]  /*dda0*/  ULDC UR5, c[0x0][0x22c] ;  /* 0x00008b0000057ab9 */ /* 0x000fe20000000800 */
[----:B------:R1:W-:Y:S01]  /*ddb0*/  @P4 STG.E.U16 desc[UR14][R46.64], R58 ;  /* 0x0000003a2e004986 */ /* 0x0003e2000c10150e */
[----:B------:R-:W-:Y:S02]  /*ddc0*/  ISETP.LT.AND P4, PT, R39, UR5, !P0 ;  /* 0x0000000527007c0c */ /* 0x000fe4000c781270 */
[----:B------:R-:W-:Y:S01]  /*ddd0*/  LEA.HI.X.SX32 R43, R53, R194, 0x1, P6 ;  /* 0x000000c2352b7211 */ /* 0x000fe200030f0eff */
[C---:B------:R-:W-:Y:S01]  /*dde0*/  VIADD R39, R37.reuse, UR4 ;  /* 0x0000000425277c36 */ /* 0x040fe20008000000 */
[----:B------:R-:W-:Y:S01]  /*ddf0*/  ISETP.LT.AND P1, PT, R88, UR6, !P0 ;  /* 0x0000000658007c0c */ /* 0x000fe2000c721270 */
[----:B------:R-:W-:Y:S01]  /*de00*/  ULDC UR5, c[0x0][0x22c] ;  /* 0x00008b0000057ab9 */ /* 0x000fe20000000800 */
[----:B0-----:R-:W-:Y:S01]  /*de10*/  LEA R44, P6, R37, R192, 0x1 ;  /* 0x000000c0252c7211 */ /* 0x001fe200078c08ff */
[----:B------:R-:W-:-:S03]  /*de20*/  ULDC UR6, c[0x0][0x22c] ;  /* 0x00008b0000067ab9 */ /* 0x000fc60000000800 */
[----:B------:R-:W-:Y:S02]  /*de30*/  LEA.HI.X.SX32 R45, R37, R194, 0x1, P6 ;  /* 0x000000c2252d7211 */ /* 0x000fe400030f0eff */
[----:B-1----:R-:W-:Y:S01]  /*de40*/  PRMT R47, R58, 0x7632, R47 ;  /* 0x000076323a2f7816 */ /* 0x002fe2000000002f */
[----:B------:R-:W-:-:S04]  /*de50*/  VIADD R37, R39, UR4 ;  /* 0x0000000427257c36 */ /* 0x000fc80008000000 */
        /* <DEDUP_REMOVED lines=13> */
[-C--:B------:R-:W-:Y:S01]  /*df30*/  LEA R42, P6, R39, R192.reuse, 0x1 ;  /* 0x000000c0272a7211 */ /* 0x080fe200078c08ff */
[----:B------:R0:W-:Y:S01]  /*df40*/  @P1 STG.E.U16 desc[UR14][R46.64], R41 ;  /* 0x000000292e001986 */ /* 0x0001e2000c10150e */
[----:B------:R-:W-:Y:S02]  /*df50*/  LEA R40, P1, R37, R192, 0x1 ;  /* 0x000000c025287211 */ /* 0x000fe400078208ff */
[CC--:B------:R-:W-:Y:S01]  /*df60*/  LEA.HI.X.SX32 R43, R39.reuse, R194.reuse, 0x1, P6 ;  /* 0x000000c2272b7211 */ /* 0x0c0fe200030f0eff */
[----:B------:R-:W-:Y:S01]  /*df70*/  VIADD R39, R39, UR4 ;  /* 0x0000000427277c36 */ /* 0x000fe20008000000 */
[----:B-1----:R-:W-:Y:S01]  /*df80*/  PRMT R44, R60, 0x7632, R44 ;  /* 0x000076323c2c7816 */ /* 0x002fe2000000002c */
[----:B------:R-:W-:Y:S01]  /*df90*/  @P3 STG.E.U16 desc[UR14][R48.64], R60 ;  /* 0x0000003c30003986 */ /* 0x000fe2000c10150e */
[----:B0-----:R-:W-:-:S02]  /*dfa0*/  LEA.HI.X.SX32 R41, R37, R194, 0x1, P1 ;  /* 0x000000c225297211 */ /* 0x001fc400008f0eff */
[----:B------:R-:W-:Y:S01]  /*dfb0*/  ISETP.LT.AND P1, PT, R36, UR5, !P0 ;  /* 0x0000000524007c0c */ /* 0x000fe2000c721270 */
[----:B------:R-:W-:Y:S01]  /*dfc0*/  ULDC UR5, c[0x0][0x22c] ;  /* 0x00008b0000057ab9 */ /* 0x000fe20000000800 */
[C---:B------:R-:W-:Y:S01]  /*dfd0*/  LEA R36, P6, R39.reuse, R192, 0x1 ;  /* 0x000000c027247211 */ /* 0x040fe200078c08ff */
[----:B------:R0:W-:Y:S01]  /*dfe0*/  @P4 STG.E.U16 desc[UR14][R40.64], R44 ;  /* 0x0000002c28004986 */ /* 0x0001e2000c10150e */
[----:B------:R-:W-:Y:S01]  /*dff0*/  VIADD R45, R39, UR4 ;  /* 0x00000004272d7c36 */ /* 0x000fe20008000000 */
[----:B------:R-:W-:Y:S01]  /*e000*/  ISETP.LT.AND P4, PT, R34, UR5, !P0 ;  /* 0x0000000522007c0c */ /* 0x000fe2000c781270 */
[----:B------:R-:W-:Y:S01]  /*e010*/  ULDC UR5, c[0x0][0x22c] ;  /* 0x00008b0000057ab9 */ /* 0x000fe20000000800 */
[----:B------:R1:W-:Y:S01]  /*e020*/  @P2 STG.E.U16 desc[UR14][R42.64], R61 ;  /* 0x0000003d2a002986 */ /* 0x0003e2000c10150e */
[----:B------:R-:W-:Y:S01]  /*e030*/  ISETP.LT.AND P3, PT, R38, UR6, !P0 ;  /* 0x0000000626007c0c */ /* 0x000fe2000c761270 */
[----:B------:R-:W-:Y:S01]  /*e040*/  ULDC UR6, c[0x0][0x22c] ;  /* 0x00008b0000067ab9 */ /* 0x000fe20000000800 */
[----:B------:R-:W-:Y:S01]  /*e050*/  ISETP.LT.AND P2, PT, R31, UR5, !P0 ;  /* 0x000000051f007c0c */ /* 0x000fe2000c741270 */
[----:B------:R-:W-:Y:S01]  /*e060*/  VIADD R31, R45, UR4 ;  /* 0x000000042d1f7c36 */ /* 0x000fe20008000000 */
[----:B------:R-:W-:Y:S01]  /*e070*/  LEA.HI.X.SX32 R37, R39, R194, 0x1, P6 ;  /* 0x000000c227257211 */ /* 0x000fe200030f0eff */
[----:B------:R-:W-:Y:S01]  /*e080*/  ULDC UR5, c[0x0][0x22c] ;  /* 0x00008b0000057ab9 */ /* 0x000fe20000000800 */
[----:B------:R-:W-:-:S02]  /*e090*/  LEA R38, P6, R45, R192, 0x1 ;  /* 0x000000c02d267211 */ /* 0x000fc400078c08ff */
[----:B0-----:R-:W-:Y:S02]  /*e0a0*/  PRMT R41, R61, 0x7632, R41 ;  /* 0x000076323d297816 */ /* 0x001fe40000000029 */
[----:B------:R-:W-:Y:S01]  /*e0b0*/  LEA.HI.X.SX32 R39, R45, R194, 0x1, P6 ;  /* 0x000000c22d277211 */ /* 0x000fe200030f0eff */
[C---:B-1----:R-:W-:Y:S01]  /*e0c0*/  VIADD R43, R31.reuse, UR4 ;  /* 0x000000041f2b7c36 */ /* 0x042fe20008000000 */
[----:B------:R-:W-:Y:S01]  /*e0d0*/  LEA R34, P6, R31, R192, 0x1 ;  /* 0x000000c01f227211 */ /* 0x000fe200078c08ff */
[----:B------:R0:W-:Y:S01]  /*e0e0*/  @P5 STG.E.U16 desc[UR14][R36.64], R41 ;  /* 0x0000002924005986 */ /* 0x0001e2000c10150e */
[----:B------:R-:W-:Y:S01]  /*e0f0*/  ISETP.LT.AND P5, PT, R35, UR5, !P0 ;  /* 0x0000000523007c0c */ /* 0x000fe2000c7a1270 */
[----:B------:R-:W-:Y:S01]  /*e100*/  ULDC UR5, c[0x0][0x22c] ;  /* 0x00008b0000057ab9 */ /* 0x000fe20000000800 */
[----:B------:R-:W-:Y:S02]  /*e110*/  LEA.HI.X.SX32 R35, R31, R194, 0x1, P6 ;  /* 0x000000c21f237211 */ /* 0x000fe400030f0eff */
[----:B------:R-:W-:-:S02]  /*e120*/  LEA R40, P6, R43, R192, 0x1 ;  /* 0x000000c02b287211 */ /* 0x000fc400078c08ff */
[----:B------:R-:W-:Y:S01]  /*e130*/  PRMT R31, R62, 0x7632, R31 ;  /* 0x000076323e1f7816 */ /* 0x000fe2000000001f */
[----:B------:R-:W-:Y:S01]  /*e140*/  @P1 STG.E.U16 desc[UR14][R38.64], R62 ;  /* 0x0000003e26001986 */ /* 0x000fe2000c10150e */
[----:B------:R-:W-:Y:S01]  /*e150*/  ISETP.LT.AND P1, PT, R33, UR5, !P0 ;  /* 0x0000000521007c0c */ /* 0x000fe2000c721270 */
[----:B------:R-:W-:Y:S01]  /*e160*/  ULDC UR5, c[0x0][0x22c] ;  /* 0x00008b0000057ab9 */ /* 0x000fe20000000800 */
[C---:B0-----:R-:W-:Y:S01]  /*e170*/  LEA.HI.X.SX32 R41, R43.reuse, R194, 0x1, P6 ;  /* 0x000000c22b297211 */ /* 0x041fe200030f0eff */
[----:B------:R-:W-:Y:S01]  /*e180*/  VIADD R43, R43, UR4 ;  /* 0x000000042b2b7c36 */ /* 0x000fe20008000000 */
[----:B------:R0:W-:Y:S01]  /*e190*/  @P3 STG.E.U16 desc[UR14][R34.64], R31 ;  /* 0x0000001f22003986 */ /* 0x0001e2000c10150e */
[----:B------:R-:W-:Y:S01]  /*e1a0*/  ISETP.LT.AND P3, PT, R32, UR5, !P0 ;  /* 0x0000000520007c0c */ /* 0x000fe2000c761270 */
[----:B------:R-:W-:Y:S02]  /*e1b0*/  ULDC UR5, c[0x0][0x22c] ;  /* 0x00008b0000057ab9 */ /* 0x000fe40000000800 */
[----:B------:R-:W-:Y:S01]  /*e1c0*/  @P4 STG.E.U16 desc[UR14][R40.64], R63 ;  /* 0x0000003f28004986 */ /* 0x000fe2000c10150e */
[----:B------:R-:W-:-:S02]  /*e1d0*/  LEA R32, P6, R43, R192, 0x1 ;  /* 0x000000c02b207211 */ /* 0x000fc400078c08ff */
[----:B------:R-:W-:Y:S01]  /*e1e0*/  ISETP.LT.AND P4, PT, R29, UR5, !P0 ;  /* 0x000000051d007c0c */ /* 0x000fe2000c781270 */
[----:B------:R-:W-:Y:S01]  /*e1f0*/  VIADD R29, R43, UR4 ;  /* 0x000000042b1d7c36 */ /* 0x000fe20008000000 */
[----:B------:R-:W-:Y:S01]  /*e200*/  PRMT R37, R63, 0x7632, R37 ;  /* 0x000076323f257816 */ /* 0x000fe20000000025 */
[----:B------:R-:W-:Y:S01]  /*e210*/  ULDC UR4, c[0x0][0x248] ;  /* 0x0000920000047ab9 */ /* 0x000fe20000000800 */
[----:B------:R-:W-:Y:S01]  /*e220*/  LEA.HI.X.SX32 R33, R43, R194, 0x1, P6 ;  /* 0x000000c22b217211 */ /* 0x000fe200030f0eff */
[C---:B0-----:R-:W-:Y:S01]  /*e230*/  VIADD R31, R29.reuse, UR4 ;  /* 0x000000041d1f7c36 */ /* 0x041fe20008000000 */
[C---:B------:R-:W-:Y:S01]  /*e240*/  LEA R34, P6, R29.reuse, R192, 0x1 ;  /* 0x000000c01d227211 */ /* 0x040fe200078c08ff */
[----:B------:R-:W-:Y:S01]  /*e250*/  ULDC UR5, c[0x0][0x22c] ;  /* 0x00008b0000057ab9 */ /* 0x000fe20000000800 */
[----:B------:R-:W-:Y:S01]  /*e260*/  ULDC UR4, c[0x0][0x248] ;  /* 0x0000920000047ab9 */ /* 0x000fe20000000800 */
[----:B------:R0:W-:Y:S01]  /*e270*/  @P2 STG.E.U16 desc[UR14][R32.64], R37 ;  /* 0x0000002520002986 */ /* 0x0001e2000c10150e */
[----:B------:R-:W-:Y:S01]  /*e280*/  LEA.HI.X.SX32 R35, R29, R194, 0x1, P6 ;  /* 0x000000c21d237211 */ /* 0x000fe200030f0eff */
[C---:B------:R-:W-:Y:S01]  /*e290*/  VIADD R29, R31.reuse, UR4 ;  /* 0x000000041f1d7c36 */ /* 0x040fe20008000000 */
[----:B------:R-:W-:Y:S01]  /*e2a0*/  ISETP.LT.AND P2, PT, R30, UR5, !P0 ;  /* 0x000000051e007c0c */ /* 0x000fe2000c741270 */
[----:B------:R-:W-:Y:S01]  /*e2b0*/  ULDC UR4, c[0x0][0x22c] ;  /* 0x00008b0000047ab9 */ /* 0x000fe20000000800 */
[----:B------:R-:W-:Y:S01]  /*e2c0*/  LEA R30, P6, R31, R192, 0x1 ;  /* 0x000000c01f1e7211 */ /* 0x000fe200078c08ff */
[----:B------:R-:W-:Y:S01]  /*e2d0*/  @P5 STG.E.U16 desc[UR14][R34.64], R64 ;  /* 0x0000004022005986 */ /* 0x000fe2000c10150e */
[----:B------:R-:W-:-:S02]  /*e2e0*/  ULDC UR5, c[0x0][0x22c] ;  /* 0x00008b0000057ab9 */ /* 0x000fc40000000800 */
[----:B------:R-:W-:Y:S02]  /*e2f0*/  LEA.HI.X.SX32 R31, R31, R194, 0x1, P6 ;  /* 0x000000c21f1f7211 */ /* 0x000fe400030f0eff */
[----:B------:R-:W-:Y:S02]  /*e300*/  LEA R36, P6, R29, R192, 0x1 ;  /* 0x000000c01d247211 */ /* 0x000fe400078c08ff */
[----:B0-----:R-:W-:Y:S02]  /*e310*/  PRMT R33, R64, 0x7632, R33 ;  /* 0x0000763240217816 */ /* 0x001fe40000000021 */
[----:B------:R-:W-:Y:S01]  /*e320*/  ISETP.LT.AND P5, PT, R27, UR4, !P0 ;  /* 0x000000041b007c0c */ /* 0x000fe2000c7a1270 */
[----:B------:R-:W-:Y:S01]  /*e330*/  ULDC UR4, c[0x0][0x248] ;  /* 0x0000920000047ab9 */ /* 0x000fe20000000800 */
[C---:B------:R-:W-:Y:S01]  /*e340*/  LEA.HI.X.SX32 R37, R29.reuse, R194, 0x1, P6 ;  /* 0x000000c21d257211 */ /* 0x040fe200030f0eff */
[----:B------:R-:W-:Y:S01]  /*e350*/  VIADD R29, R29, UR4 ;  /* 0x000000041d1d7c36 */ /* 0x000fe20008000000 */
[----:B------:R0:W-:Y:S01]  /*e360*/  @P1 STG.E.U16 desc[UR14][R30.64], R33 ;  /* 0x000000211e001986 */ /* 0x0001e2000c10150e */
[----:B------:R-:W-:Y:S01]  /*e370*/  ISETP.LT.AND P1, PT, R28, UR5, !P0 ;  /* 0x000000051c007c0c */ /* 0x000fe2000c721270 */
[----:B------:R-:W-:Y:S01]  /*e380*/  ULDC UR5, c[0x0][0x22c] ;  /* 0x00008b0000057ab9 */ /* 0x000fe20000000800 */
[----:B------:R-:W-:Y:S01]  /*e390*/  ULDC UR4, c[0x0][0x248] ;  /* 0x0000920000047ab9 */ /* 0x000fe20000000800 */
[----:B------:R-:W-:Y:S01]  /*e3a0*/  @P3 STG.E.U16 desc[UR14][R36.64], R65 ;  /* 0x0000004124003986 */ /* 0x000fe2000c10150e */
[----:B------:R-:W-:-:S02]  /*e3b0*/  LEA R28, P6, R29, R192, 0x1 ;  /* 0x000000c01d1c7211 */ /* 0x000fc400078c08ff */
[----:B------:R-:W-:Y:S01]  /*e3c0*/  ISETP.LT.AND P3, PT, R25, UR5, !P0 ;  /* 0x0000000519007c0c */ /* 0x000fe2000c761270 */
[C---:B------:R-:W-:Y:S01]  /*e3d0*/  VIADD R25, R29.reuse, UR4 ;  /* 0x000000041d197c36 */ /* 0x040fe20008000000 */
[----:B------:R-:W-:Y:S01]  /*e3e0*/  LEA.HI.X.SX32 R29, R29, R194, 0x1, P6 ;  /* 0x000000c21d1d7211 */ /* 0x000fe200030f0eff */
[----:B------:R-:W-:Y:S01]  /*e3f0*/  ULDC UR4, c[0x0][0x248] ;  /* 0x0000920000047ab9 */ /* 0x000fe20000000800 */
[----:B------:R-:W-:Y:S01]  /*e400*/  ULDC UR5, c[0x0][0x22c] ;  /* 0x00008b0000057ab9 */ /* 0x000fe20000000800 */
[----:B0-----:R-:W-:Y:S01]  /*e410*/  PRMT R33, R65, 0x7632, R33 ;  /* 0x0000763241217816 */ /* 0x001fe20000000021 */
[C---:B------:R-:W-:Y:S01]  /*e420*/  VIADD R27, R25.reuse, UR4 ;  /* 0x00000004191b7c36 */ /* 0x040fe20008000000 */
[C---:B------:R-:W-:Y:S01]  /*e430*/  LEA R30, P6, R25.reuse, R192, 0x1 ;  /* 0x000000c0191e7211 */ /* 0x040fe200078c08ff */
[----:B------:R-:W-:Y:S02]  /*e440*/  ULDC UR4, c[0x0][0x248] ;  /* 0x0000920000047ab9 */ /* 0x000fe40000000800 */
        /* <DEDUP_REMOVED lines=160> */
[----:B------:R-:W-:Y:S01]  /*ee50*/  ISETP.LT.AND P2, PT, R3, UR4, !P0 ;  /* 0x0000000403007c0c */ /* 0x000fe2000c741270 */
[----:B------:R-:W-:Y:S01]  /*ee60*/  ULDC UR4, c[0x0][0x248] ;  /* 0x0000920000047ab9 */ /* 0x000fe20000000800 */
[----:B0-----:R-:W-:Y:S02]  /*ee70*/  PRMT R9, R76, 0x7632, R9 ;  /* 0x000076324c097816 */ /* 0x001fe40000000009 */
[C---:B------:R-:W-:Y:S01]  /*ee80*/  LEA.HI.X.SX32 R13, R5.reuse, R194, 0x1, P6 ;  /* 0x000000c2050d7211 */ /* 0x040fe200030f0eff */
[----:B------:R-:W-:Y:S01]  /*ee90*/  VIADD R5, R5, UR4 ;  /* 0x0000000405057c36 */ /* 0x000fe20008000000 */
[----:B------:R-:W-:Y:S01]  /*eea0*/  ULDC UR4, c[0x0][0x248] ;  /* 0x0000920000047ab9 */ /* 0x000fe20000000800 */
[----:B------:R0:W-:Y:S01]  /*eeb0*/  @P5 STG.E.U16 desc[UR14][R6.64], R9 ;  /* 0x0000000906005986 */ /* 0x0001e2000c10150e */
[----:B------:R-:W-:Y:S01]  /*eec0*/  ISETP.LT.AND P5, PT, R4, UR5, !P0 ;  /* 0x0000000504007c0c */ /* 0x000fe2000c7a1270 */
[C---:B------:R-:W-:Y:S01]  /*eed0*/  VIADD R3, R5.reuse, UR4 ;  /* 0x0000000405037c36 */ /* 0x040fe20008000000 */
[C---:B------:R-:W-:Y:S01]  /*eee0*/  LEA R4, P6, R5.reuse, R192, 0x1 ;  /* 0x000000c005047211 */ /* 0x040fe200078c08ff */
[----:B------:R-:W-:Y:S01]  /*eef0*/  ULDC UR5, c[0x0][0x22c] ;  /* 0x00008b0000057ab9 */ /* 0x000fe20000000800 */
[----:B------:R-:W-:Y:S01]  /*ef00*/  @P1 STG.E.U16 desc[UR14][R12.64], R77 ;  /* 0x0000004d0c001986 */ /* 0x000fe2000c10150e */
[----:B------:R-:W-:Y:S01]  /*ef10*/  ULDC UR4, c[0x0][0x248] ;  /* 0x0000920000047ab9 */ /* 0x000fe20000000800 */
[----:B------:R-:W-:Y:S01]  /*ef20*/  ISETP.LT.AND P1, PT, R2, UR5, !P0 ;  /* 0x0000000502007c0c */ /* 0x000fe2000c721270 */
[----:B------:R-:W-:Y:S01]  /*ef30*/  ULDC UR5, c[0x0][0x22c] ;  /* 0x00008b0000057ab9 */ /* 0x000fe20000000800 */
[----:B------:R-:W-:-:S02]  /*ef40*/  LEA.HI.X.SX32 R5, R5, R194, 0x1, P6 ;  /* 0x000000c205057211 */ /* 0x000fc400030f0eff */
[C---:B------:R-:W-:Y:S01]  /*ef50*/  LEA R2, P6, R3.reuse, R192, 0x1 ;  /* 0x000000c003027211 */ /* 0x040fe200078c08ff */
[----:B0-----:R-:W-:Y:S01]  /*ef60*/  VIADD R9, R3, UR4 ;  /* 0x0000000403097c36 */ /* 0x001fe20008000000 */
[----:B------:R-:W-:Y:S01]  /*ef70*/  PRMT R7, R77, 0x7632, R7 ;  /* 0x000076324d077816 */ /* 0x000fe20000000007 */
[----:B------:R-:W-:Y:S01]  /*ef80*/  ULDC UR4, c[0x0][0x248] ;  /* 0x0000920000047ab9 */ /* 0x000fe20000000800 */
[----:B------:R-:W-:Y:S02]  /*ef90*/  LEA.HI.X.SX32 R3, R3, R194, 0x1, P6 ;  /* 0x000000c203037211 */ /* 0x000fe400030f0eff */
[C---:B------:R-:W-:Y:S01]  /*efa0*/  LEA R6, P6, R9.reuse, R192, 0x1 ;  /* 0x000000c009067211 */ /* 0x040fe200078c08ff */
[----:B------:R0:W-:Y:S04]  /*efb0*/  @P3 STG.E.U16 desc[UR14][R4.64], R7 ;  /* 0x0000000704003986 */ /* 0x0001e8000c10150e */
[----:B------:R1:W-:Y:S01]  /*efc0*/  @P4 STG.E.U16 desc[UR14][R2.64], R78 ;  /* 0x0000004e02004986 */ /* 0x0003e2000c10150e */
[C---:B0-----:R-:W-:Y:S01]  /*efd0*/  LEA.HI.X.SX32 R7, R9.reuse, R194, 0x1, P6 ;  /* 0x000000c209077211 */ /* 0x041fe200030f0eff */
[----:B------:R-:W-:Y:S01]  /*efe0*/  VIADD R9, R9, UR4 ;  /* 0x0000000409097c36 */ /* 0x000fe20008000000 */
[----:B------:R-:W-:Y:S01]  /*eff0*/  PRMT R5, R78, 0x7632, R5 ;  /* 0x000076324e057816 */ /* 0x000fe20000000005 */
[----:B------:R-:W-:-:S02]  /*f000*/  ULDC UR4, c[0x0][0x248] ;  /* 0x0000920000047ab9 */ /* 0x000fc40000000800 */
[C---:B-1----:R-:W-:Y:S01]  /*f010*/  VIADD R3, R9.reuse, UR4 ;  /* 0x0000000409037c36 */ /* 0x042fe20008000000 */
[----:B------:R-:W-:Y:S01]  /*f020*/  LEA R4, P6, R9, R192, 0x1 ;  /* 0x000000c009047211 */ /* 0x000fe200078c08ff */
[----:B------:R0:W-:Y:S01]  /*f030*/  @P2 STG.E.U16 desc[UR14][R6.64], R5 ;  /* 0x0000000506002986 */ /* 0x0001e2000c10150e */
[----:B------:R-:W-:Y:S01]  /*f040*/  ULDC UR4, c[0x0][0x248] ;  /* 0x0000920000047ab9 */ /* 0x000fe20000000800 */
[----:B------:R-:W-:Y:S01]  /*f050*/  ISETP.LT.AND P3, PT, R165, UR5, !P0 ;  /* 0x00000005a5007c0c */ /* 0x000fe2000c761270 */
[----:B------:R-:W-:Y:S01]  /*f060*/  ULDC UR5, c[0x0][0x22c] ;  /* 0x00008b0000057ab9 */ /* 0x000fe20000000800 */
[----:B0-----:R-:W-:Y:S01]  /*f070*/  LEA.HI.X.SX32 R5, R9, R194, 0x1, P6 ;  /* 0x000000c209057211 */ /* 0x001fe200030f0eff */
[C---:B------:R-:W-:Y:S01]  /*f080*/  VIADD R9, R3.reuse, UR4 ;  /* 0x0000000403097c36 */ /* 0x040fe20008000000 */
[----:B------:R-:W-:Y:S01]  /*f090*/  LEA R2, P6, R3, R192, 0x1 ;  /* 0x000000c003027211 */ /* 0x000fe200078c08ff */
[----:B------:R-:W-:Y:S01]  /*f0a0*/  ULDC UR4, c[0x0][0x22c] ;  /* 0x00008b0000047ab9 */ /* 0x000fe20000000800 */
[----:B------:R-:W-:Y:S01]  /*f0b0*/  PRMT R7, R79, 0x7632, R7 ;  /* 0x000076324f077816 */ /* 0x000fe20000000007 */
[----:B------:R-:W-:Y:S01]  /*f0c0*/  @P5 STG.E.U16 desc[UR14][R4.64], R79 ;  /* 0x0000004f04005986 */ /* 0x000fe2000c10150e */
[----:B------:R-:W-:-:S02]  /*f0d0*/  LEA.HI.X.SX32 R3, R3, R194, 0x1, P6 ;  /* 0x000000c203037211 */ /* 0x000fc400030f0eff */
[----:B------:R-:W-:Y:S02]  /*f0e0*/  LEA R6, P5, R9, R192, 0x1 ;  /* 0x000000c009067211 */ /* 0x000fe400078a08ff */
[----:B------:R-:W-:Y:S01]  /*f0f0*/  ISETP.LT.AND P6, PT, R169, UR4, !P0 ;  /* 0x00000004a9007c0c */ /* 0x000fe2000c7c1270 */
[----:B------:R0:W-:Y:S01]  /*f100*/  @P1 STG.E.U16 desc[UR14][R2.64], R7 ;  /* 0x0000000702001986 */ /* 0x0001e2000c10150e */
[----:B------:R-:W-:Y:S01]  /*f110*/  ULDC UR4, c[0x0][0x248] ;  /* 0x0000920000047ab9 */ /* 0x000fe20000000800 */
[----:B------:R-:W-:Y:S01]  /*f120*/  ISETP.LT.AND P4, PT, R166, UR5, !P0 ;  /* 0x00000005a6007c0c */ /* 0x000fe2000c781270 */
[----:B------:R-:W-:Y:S01]  /*f130*/  ULDC UR5, c[0x0][0x22c] ;  /* 0x00008b0000057ab9 */ /* 0x000fe20000000800 */
[----:B------:R-:W1:Y:S01]  /*f140*/  LDS.128 R164, [R164] ;  /* 0x00000000a4a47984 */ /* 0x000e620000000c00 */
[C---:B0-----:R-:W-:Y:S01]  /*f150*/  LEA.HI.X.SX32 R7, R9.reuse, R194, 0x1, P5 ;  /* 0x000000c209077211 */ /* 0x041fe200028f0eff */
[----:B------:R-:W-:Y:S01]  /*f160*/  VIADD R9, R9, UR4 ;  /* 0x0000000409097c36 */ /* 0x000fe20008000000 */
[----:B------:R-:W-:-:S03]  /*f170*/  ULDC UR4, c[0x0][0x248] ;  /* 0x0000920000047ab9 */ /* 0x000fc60000000800 */
[----:B---3--:R-:W-:Y:S01]  /*f180*/  @P3 STG.E.U16 desc[UR14][R6.64], R80 ;  /* 0x0000005006003986 */ /* 0x008fe2000c10150e */
[C---:B------:R-:W-:Y:S01]  /*f190*/  LEA R4, P3, R9.reuse, R192, 0x1 ;  /* 0x000000c009047211 */ /* 0x040fe200078608ff */
[C---:B------:R-:W-:Y:S01]  /*f1a0*/  VIADD R11, R9.reuse, UR4 ;  /* 0x00000004090b7c36 */ /* 0x040fe20008000000 */
[----:B------:R-:W-:Y:S01]  /*f1b0*/  ISETP.LT.AND P2, PT, R168, UR5, !P0 ;  /* 0x00000005a8007c0c */ /* 0x000fe2000c741270 */
[----:B------:R-:W-:Y:S01]  /*f1c0*/  ULDC UR4, c[0x0][0x22c] ;  /* 0x00008b0000047ab9 */ /* 0x000fe20000000800 */
[----:B------:R-:W-:Y:S01]  /*f1d0*/  LEA.HI.X.SX32 R5, R9, R194, 0x1, P3 ;  /* 0x000000c209057211 */ /* 0x000fe200018f0eff */
[----:B------:R-:W-:Y:S01]  /*f1e0*/  ULDC UR5, c[0x0][0x22c] ;  /* 0x00008b0000057ab9 */ /* 0x000fe20000000800 */
[----:B------:R-:W-:Y:S02]  /*f1f0*/  PRMT R3, R80, 0x7632, R3 ;  /* 0x0000763250037816 */ /* 0x000fe40000000003 */
[----:B------:R-:W-:-:S03]  /*f200*/  LEA R2, P3, R11, R192, 0x1 ;  /* 0x000000c00b027211 */ /* 0x000fc600078608ff */
[----:B------:R0:W-:Y:S01]  /*f210*/  @P4 STG.E.U16 desc[UR14][R4.64], R3 ;  /* 0x0000000304004986 */ /* 0x0001e2000c10150e */
[----:B------:R-:W-:Y:S01]  /*f220*/  ISETP.LT.AND P4, PT, R177, UR4, !P0 ;  /* 0x00000004b1007c0c */ /* 0x000fe2000c781270 */
[----:B------:R-:W-:Y:S01]  /*f230*/  ULDC UR4, c[0x0][0x248] ;  /* 0x0000920000047ab9 */ /* 0x000fe20000000800 */
[----:B------:R-:W-:Y:S01]  /*f240*/  ISETP.LT.AND P1, PT, R170, UR5, !P0 ;  /* 0x00000005aa007c0c */ /* 0x000fe2000c721270 */
[----:B------:R-:W-:Y:S01]  /*f250*/  ULDC UR5, c[0x0][0x22c] ;  /* 0x00008b0000057ab9 */ /* 0x000fe20000000800 */
[C---:B0-----:R-:W-:Y:S01]  /*f260*/  LEA.HI.X.SX32 R3, R11.reuse, R194, 0x1, P3 ;  /* 0x000000c20b037211 */ /* 0x041fe200018f0eff */
[----:B------:R-:W-:Y:S01]  /*f270*/  VIADD R11, R11, UR4 ;  /* 0x000000040b0b7c36 */ /* 0x000fe20008000000 */
[----:B------:R-:W-:-:S03]  /*f280*/  ULDC UR4, c[0x0][0x248] ;  /* 0x0000920000047ab9 */ /* 0x000fc60000000800 */
[----:B------:R0:W-:Y:S01]  /*f290*/  @P2 STG.E.U16 desc[UR14][R2.64], R81 ;  /* 0x0000005102002986 */ /* 0x0001e2000c10150e */
[C---:B------:R-:W-:Y:S01]  /*f2a0*/  LEA R6, P2, R11.reuse, R192, 0x1 ;  /* 0x000000c00b067211 */ /* 0x040fe200078408ff */
[----:B------:R-:W-:Y:S01]  /*f2b0*/  VIADD R5, R11, UR4 ;  /* 0x000000040b057c36 */ /* 0x000fe20008000000 */
[----:B------:R-:W-:Y:S01]  /*f2c0*/  ULDC UR4, c[0x0][0x248] ;  /* 0x0000920000047ab9 */ /* 0x000fe20000000800 */
[----:B------:R-:W-:Y:S02]  /*f2d0*/  PRMT R10, R81, 0x7632, R10 ;  /* 0x00007632510a7816 */ /* 0x000fe4000000000a */
[----:B------:R-:W-:Y:S01]  /*f2e0*/  LEA.HI.X.SX32 R7, R11, R194, 0x1, P2 ;  /* 0x000000c20b077211 */ /* 0x000fe200010f0eff */
[C---:B------:R-:W-:Y:S01]  /*f2f0*/  VIADD R9, R5.reuse, UR4 ;  /* 0x0000000405097c36 */ /* 0x040fe20008000000 */
[-C--:B------:R-:W-:Y:S01]  /*f300*/  LEA R4, P2, R5, R192.reuse, 0x1 ;  /* 0x000000c005047211 */ /* 0x080fe200078408ff */
[----:B------:R-:W-:Y:S02]  /*f310*/  ULDC UR4, c[0x0][0x248] ;  /* 0x0000920000047ab9 */ /* 0x000fe40000000800 */
[----:B------:R2:W-:Y:S01]  /*f320*/  @P6 STG.E.U16 desc[UR14][R6.64], R10 ;  /* 0x0000000a06006986 */ /* 0x0005e2000c10150e */
[C---:B0-----:R-:W-:Y:S01]  /*f330*/  LEA R2, P6, R9.reuse, R192, 0x1 ;  /* 0x000000c009027211 */ /* 0x041fe200078c08ff */
[----:B------:R-:W-:Y:S01]  /*f340*/  VIADD R11, R9, UR4 ;  /* 0x00000004090b7c36 */ /* 0x000fe20008000000 */
[-C--:B------:R-:W-:Y:S01]  /*f350*/  LEA.HI.X.SX32 R5, R5, R194.reuse, 0x1, P2 ;  /* 0x000000c205057211 */ /* 0x080fe200010f0eff */
[----:B------:R-:W-:Y:S01]  /*f360*/  ULDC UR4, c[0x0][0x22c] ;  /* 0x00008b0000047ab9 */ /* 0x000fe20000000800 */
[----:B------:R-:W-:-:S02]  /*f370*/  LEA.HI.X.SX32 R3, R9, R194, 0x1, P6 ;  /* 0x000000c209037211 */ /* 0x000fc400030f0eff */
[----:B------:R-:W-:Y:S01]  /*f380*/  ISETP.LT.AND P5, PT, R176, UR5, !P0 ;  /* 0x00000005b0007c0c */ /* 0x000fe2000c7a1270 */
[----:B------:R0:W-:Y:S01]  /*f390*/  @P1 STG.E.U16 desc[UR14][R4.64], R82 ;  /* 0x0000005204001986 */ /* 0x0001e2000c10150e */
[----:B------:R-:W-:Y:S01]  /*f3a0*/  LEA R8, P6, R11, R192, 0x1 ;  /* 0x000000c00b087211 */ /* 0x000fe200078c08ff */
[----:B------:R-:W-:Y:S01]  /*f3b0*/  ULDC UR5, c[0x0][0x22c] ;  /* 0x00008b0000057ab9 */ /* 0x000fe20000000800 */
[----:B------:R-:W-:Y:S01]  /*f3c0*/  ISETP.LT.AND P1, PT, R181, UR4, !P0 ;  /* 0x00000004b5007c0c */ /* 0x000fe2000c721270 */
[----:B------:R-:W-:Y:S01]  /*f3d0*/  ULDC UR4, c[0x0][0x248] ;  /* 0x0000920000047ab9 */ /* 0x000fe20000000800 */
[C---:B------:R-:W-:Y:S01]  /*f3e0*/  LEA.HI.X.SX32 R9, R11.reuse, R194, 0x1, P6 ;  /* 0x000000c20b097211 */ /* 0x040fe200030f0eff */
[----:B------:R-:W-:Y:S01]  /*f3f0*/  VIADD R11, R11, UR4 ;  /* 0x000000040b0b7c36 */ /* 0x000fe20008000000 */
[----:B------:R-:W-:Y:S01]  /*f400*/  ULDC UR4, c[0x0][0x248] ;  /* 0x0000920000047ab9 */ /* 0x000fe20000000800 */
[----:B------:R-:W-:Y:S01]  /*f410*/  ISETP.LT.AND P3, PT, R178, UR5, !P0 ;  /* 0x00000005b2007c0c */ /* 0x000fe2000c761270 */
[----:B------:R-:W-:Y:S01]  /*f420*/  ULDC UR5, c[0x0][0x22c] ;  /* 0x00008b0000057ab9 */ /* 0x000fe20000000800 */
[C---:B--2---:R-:W-:Y:S01]  /*f430*/  VIADD R7, R11.reuse, UR4 ;  /* 0x000000040b077c36 */ /* 0x044fe20008000000 */
[----:B0-----:R-:W-:Y:S01]  /*f440*/  PRMT R5, R82, 0x7632, R5 ;  /* 0x0000763252057816 */ /* 0x001fe20000000005 */
[----:B------:R-:W-:Y:S01]  /*f450*/  ULDC UR4, c[0x0][0x248] ;  /* 0x0000920000047ab9 */ /* 0x000fe20000000800 */
[----:B------:R-:W-:-:S02]  /*f460*/  LEA R4, P6, R11, R192, 0x1 ;  /* 0x000000c00b047211 */ /* 0x000fc400078c08ff */
[----:B------:R-:W-:Y:S01]  /*f470*/  ISETP.LT.AND P2, PT, R180, UR5, !P0 ;  /* 0x00000005b4007c0c */ /* 0x000fe2000c741270 */
[----:B------:R0:W-:Y:S01]  /*f480*/  @P5 STG.E.U16 desc[UR14][R2.64], R5 ;  /* 0x0000000502005986 */ /* 0x0001e2000c10150e */
[----:B------:R-:W-:Y:S01]  /*f490*/  PRMT R10, R83, 0x7632, R10 ;  /* 0x00007632530a7816 */ /* 0x000fe2000000000a */
[----:B------:R-:W-:Y:S02]  /*f4a0*/  ULDC UR5, c[0x0][0x22c] ;  /* 0x00008b0000057ab9 */ /* 0x000fe40000000800 */
[----:B------:R2:W-:Y:S01]  /*f4b0*/  @P4 STG.E.U16 desc[UR14][R8.64], R83 ;  /* 0x0000005308004986 */ /* 0x0005e2000c10150e */
[----:B0-----:R-:W-:Y:S02]  /*f4c0*/  LEA.HI.X.SX32 R5, R11, R194, 0x1, P6 ;  /* 0x000000c20b057211 */ /* 0x001fe400030f0eff */
[C---:B------:R-:W-:Y:S01]  /*f4d0*/  LEA R2, P6, R7.reuse, R192, 0x1 ;  /* 0x000000c007027211 */ /* 0x040fe200078c08ff */
[----:B--2---:R-:W-:Y:S01]  /*f4e0*/  VIADD R9, R7, UR4 ;  /* 0x0000000407097c36 */ /* 0x004fe20008000000 */
[----:B------:R-:W-:-:S02]  /*f4f0*/  ULDC UR4, c[0x0][0x248] ;  /* 0x0000920000047ab9 */ /* 0x000fc40000000800 */
[----:B------:R-:W-:Y:S02]  /*f500*/  LEA.HI.X.SX32 R3, R7, R194, 0x1, P6 ;  /* 0x000000c207037211 */ /* 0x000fe400030f0eff */
[C---:B------:R-:W-:Y:S01]  /*f510*/  LEA R6, P6, R9.reuse, R192, 0x1 ;  /* 0x000000c009067211 */ /* 0x040fe200078c08ff */
[----:B------:R0:W-:Y:S03]  /*f520*/  @P3 STG.E.U16 desc[UR14][R4.64], R10 ;  /* 0x0000000a04003986 */ /* 0x0001e6000c10150e */
[C---:B------:R-:W-:Y:S01]  /*f530*/  LEA.HI.X.SX32 R7, R9.reuse, R194, 0x1, P6 ;  /* 0x000000c209077211 */ /* 0x040fe200030f0eff */
[----:B-1----:R1:W-:Y:S01]  /*f540*/  @P2 STG.E.U16 desc[UR14][R2.64], R164 ;  /* 0x000000a402002986 */ /* 0x0023e2000c10150e */
[----:B------:R-:W-:Y:S01]  /*f550*/  VIADD R9, R9, UR4 ;  /* 0x0000000409097c36 */ /* 0x000fe20008000000 */
[----:B------:R-:W-:Y:S01]  /*f560*/  ULDC UR4, c[0x0][0x248] ;  /* 0x0000920000047ab9 */ /* 0x000fe20000000800 */
[----:B------:R-:W-:Y:S01]  /*f570*/  ISETP.LT.AND P5, PT, R182, UR5, !P0 ;  /* 0x00000005b6007c0c */ /* 0x000fe2000c7a1270 */
[----:B------:R-:W-:Y:S01]  /*f580*/  ULDC UR5, c[0x0][0x22c] ;  /* 0x00008b0000057ab9 */ /* 0x000fe20000000800 */
[----:B0-----:R-:W-:Y:S01]  /*f590*/  VIADD R5, R9, UR4 ;  /* 0x0000000409057c36 */ /* 0x001fe20008000000 */
[----:B------:R-:W-:Y:S01]  /*f5a0*/  ULDC UR4, c[0x0][0x248] ;  /* 0x0000920000047ab9 */ /* 0x000fe20000000800 */
[----:B-1----:R-:W-:-:S02]  /*f5b0*/  PRMT R3, R164, 0x7632, R3 ;  /* 0x00007632a4037816 */ /* 0x002fc40000000003 */
[----:B------:R-:W-:Y:S01]  /*f5c0*/  VIADD R11, R5, UR4 ;  /* 0x00000004050b7c36 */ /* 0x000fe20008000000 */
[----:B------:R-:W-:Y:S01]  /*f5d0*/  ISETP.LT.AND P4, PT, R188, UR5, !P0 ;  /* 0x00000005bc007c0c */ /* 0x000fe2000c781270 */
[----:B------:R-:W-:Y:S01]  /*f5e0*/  ULDC UR5, c[0x0][0x22c] ;  /* 0x00008b0000057ab9 */ /* 0x000fe20000000800 */
[----:B------:R-:W-:Y:S01]  /*f5f0*/  ULDC UR4, c[0x0][0x248] ;  /* 0x0000920000047ab9 */ /* 0x000fe20000000800 */
[----:B------:R0:W-:Y:S01]  /*f600*/  @P1 STG.E.U16 desc[UR14][R6.64], R3 ;  /* 0x0000000306001986 */ /* 0x0001e2000c10150e */
[----:B------:R-:W-:Y:S02]  /*f610*/  LEA R2, P1, R9, R192, 0x1 ;  /* 0x000000c009027211 */ /* 0x000fe400078208ff */
[----:B------:R-:W-:Y:S01]  /*f620*/  ISETP.LT.AND P3, PT, R189, UR5, !P0 ;  /* 0x00000005bd007c0c */ /* 0x000fe2000c761270 */
[----:B------:R-:W-:Y:S02]  /*f630*/  ULDC UR5, c[0x0][0x22c] ;  /* 0x00008b0000057ab9 */ /* 0x000fe40000000800 */
[----:B------:R-:W-:Y:S01]  /*f640*/  ISETP.LT.AND P2, PT, R190, UR5, !P0 ;  /* 0x00000005be007c0c */ /* 0x000fe2000c741270 */
[----:B------:R-:W-:Y:S01]  /*f650*/  ULDC UR5, c[0x0][0x248] ;  /* 0x0000920000057ab9 */ /* 0x000fe20000000800 */
[----:B0-----:R-:W-:Y:S01]  /*f660*/  LEA.HI.X.SX32 R3, R9, R194, 0x1, P1 ;  /* 0x000000c209037211 */ /* 0x001fe200008f0eff */
[----:B------:R-:W-:Y:S01]  /*f670*/  VIADD R9, R11, UR4 ;  /* 0x000000040b097c36 */ /* 0x000fe20008000000 */
[----:B------:R-:W-:Y:S01]  /*f680*/  LEA R4, P1, R5, R192, 0x1 ;  /* 0x000000c005047211 */ /* 0x000fe200078208ff */
[----:B------:R-:W-:-:S02]  /*f690*/  ULDC UR4, c[0x0][0x248] ;  /* 0x0000920000047ab9 */ /* 0x000fc40000000800 */
[----:B------:R-:W-:Y:S01]  /*f6a0*/  VIADD R13, R9, UR5 ;  /* 0x00000005090d7c36 */ /* 0x000fe20008000000 */
[----:B------:R-:W-:Y:S02]  /*f6b0*/  LEA R6, P6, R11, R192, 0x1 ;  /* 0x000000c00b067211 */ /* 0x000fe400078c08ff */
[----:B------:R-:W-:Y:S02]  /*f6c0*/  LEA.HI.X.SX32 R5, R5, R194, 0x1, P1 ;  /* 0x000000c205057211 */ /* 0x000fe400008f0eff */
[C---:B------:R-:W-:Y:S01]  /*f6d0*/  LEA R10, P1, R13.reuse, R192, 0x1 ;  /* 0x000000c00d0a7211 */ /* 0x040fe200078208ff */
[----:B------:R-:W-:Y:S01]  /*f6e0*/  VIADD R15, R13, UR4 ;  /* 0x000000040d0f7c36 */ /* 0x000fe20008000000 */
[-C--:B------:R-:W-:Y:S01]  /*f6f0*/  LEA.HI.X.SX32 R7, R11, R194.reuse, 0x1, P6 ;  /* 0x000000c20b077211 */ /* 0x080fe200030f0eff */
[----:B------:R-:W-:Y:S01]  /*f700*/  ULDC UR4, c[0x0][0x22c] ;  /* 0x00008b0000047ab9 */ /* 0x000fe20000000800 */
[----:B------:R-:W-:Y:S02]  /*f710*/  LEA.HI.X.SX32 R11, R13, R194, 0x1, P1 ;  /* 0x000000c20d0b7211 */ /* 0x000fe400008f0eff */
[----:B------:R-:W-:-:S02]  /*f720*/  ISETP.LT.AND P1, PT, R0, UR4, !P0 ;  /* 0x0000000400007c0c */ /* 0x000fc4000c721270 */
[----:B------:R-:W-:Y:S02]  /*f730*/  ISETP.LT.AND P0, PT, R193, UR6, !P0 ;  /* 0x00000006c1007c0c */ /* 0x000fe4000c701270 */
[----:B------:R-:W-:Y:S01]  /*f740*/  LEA R8, P6, R9, R192, 0x1 ;  /* 0x000000c009087211 */ /* 0x000fe200078c08ff */
[----:B------:R0:W-:Y:S01]  /*f750*/  @P5 STG.E.U16 desc[UR14][R2.64], R165 ;  /* 0x000000a502005986 */ /* 0x0001e2000c10150e */
[----:B------:R-:W-:Y:S02]  /*f760*/  PRMT R0, R165, 0x7632, R0 ;  /* 0x00007632a5007816 */ /* 0x000fe40000000000 */
[----:B------:R-:W-:-:S03]  /*f770*/  LEA.HI.X.SX32 R9, R9, R194, 0x1, P6 ;  /* 0x000000c209097211 */ /* 0x000fc600030f0eff */
[----:B------:R1:W-:Y:S01]  /*f780*/  @P4 STG.E.U16 desc[UR14][R4.64], R0 ;  /* 0x0000000004004986 */ /* 0x0003e2000c10150e */
[C---:B------:R-:W-:Y:S02]  /*f790*/  LEA R192, P6, R15.reuse, R192, 0x1 ;  /* 0x000000c00fc07211 */ /* 0x040fe400078c08ff */
[----:B0-----:R-:W-:Y:S01]  /*f7a0*/  PRMT R3, R166, 0x7632, R3 ;  /* 0x00007632a6037816 */ /* 0x001fe20000000003 */
[----:B------:R1:W-:Y:S04]  /*f7b0*/  @P3 STG.E.U16 desc[UR14][R6.64], R166 ;  /* 0x000000a606003986 */ /* 0x0003e8000c10150e */
[----:B------:R1:W-:Y:S01]  /*f7c0*/  @P2 STG.E.U16 desc[UR14][R8.64], R3 ;  /* 0x0000000308002986 */ /* 0x0003e2000c10150e */
[----:B------:R-:W-:-:S03]  /*f7d0*/  LEA.HI.X.SX32 R193, R15, R194, 0x1, P6 ;  /* 0x000000c20fc17211 */ /* 0x000fc600030f0eff */
[----:B------:R1:W-:Y:S01]  /*f7e0*/  @P1 STG.E.U16 desc[UR14][R10.64], R167 ;  /* 0x000000a70a001986 */ /* 0x0003e2000c10150e */
[----:B------:R-:W-:Y:S05]  /*f7f0*/  @!P0 EXIT ;  /* 0x000000000000894d */ /* 0x000fea0003800000 */
[----:B------:R-:W-:-:S05]  /*f800*/  PRMT R96, R167, 0x7632, R96 ;  /* 0x00007632a7607816 */ /* 0x000fca0000000060 */
[----:B------:R-:W-:Y:S01]  /*f810*/  STG.E.U16 desc[UR14][R192.64], R96 ;  /* 0x00000060c0007986 */ /* 0x000fe2000c10150e */
[----:B------:R-:W-:Y:S05]  /*f820*/  EXIT ;  /* 0x000000000000794d */ /* 0x000fea0003800000 */
.L_x_2:
[----:B------:R-:W-:-:S00]  /*f830*/  BRA `(.L_x_2) ;  /* 0xfffffffc00fc7947 */ /* 0x000fc0000383ffff */
[----:B------:R-:W-:-:S00]  /*f840*/  NOP ;  /* 0x0000000000007918 */ /* 0x000fc00000000000 */
        /* <DEDUP_REMOVED lines=11> */
.L_x_3:


//--------------------- .nv.shared.matmul_kernel  --------------------------
	.section	.nv.shared.matmul_kernel,"aw",@nobits
	.sectionflags	@""
	.align	16
	.zero		1024


//--------------------- .nv.shared.reserved.0     --------------------------
	.section	.nv.shared.reserved.0,"aw",@nobits
	.weak		__nv_reservedSMEM_offset_0_alias
	.size		__nv_reservedSMEM_offset_0_alias, 0, 0
	.other		__nv_reservedSMEM_offset_0_alias,@"STO_CUDA_RESERVED_SHARED STV_DEFAULT"
__nv_reservedSMEM_offset_0_alias:
	.zero		0


//--------------------- .nv.constant0.matmul_kernel --------------------------
	.section	.nv.constant0.matmul_kernel,"a",@progbits
	.sectionflags	@""
	.align	4
.nv.constant0.matmul_kernel:
	.zero		608


//--------------------- SYMBOLS --------------------------

	.type		.nv.reservedSmem.offset0,@object
	.size		.nv.reservedSmem.offset0,0x4
